//
// Generated by NVIDIA NVVM Compiler
//
// Compiler Build ID: CL-36424714
// Cuda compilation tools, release 13.0, V13.0.88
// Based on NVVM 20.0.0
//

.version 9.0
.target sm_100
.address_size 64

	// .globl	_Z22wmma_opt2_block_tilingP6__halfS0_Pfiii
// _ZZ22wmma_opt2_block_tilingP6__halfS0_PfiiiE7shmem_a has been demoted
// _ZZ22wmma_opt2_block_tilingP6__halfS0_PfiiiE7shmem_b has been demoted

.visible .entry _Z22wmma_opt2_block_tilingP6__halfS0_Pfiii(
	.param .u64 .ptr .align 1 _Z22wmma_opt2_block_tilingP6__halfS0_Pfiii_param_0,
	.param .u64 .ptr .align 1 _Z22wmma_opt2_block_tilingP6__halfS0_Pfiii_param_1,
	.param .u64 .ptr .align 1 _Z22wmma_opt2_block_tilingP6__halfS0_Pfiii_param_2,
	.param .u32 _Z22wmma_opt2_block_tilingP6__halfS0_Pfiii_param_3,
	.param .u32 _Z22wmma_opt2_block_tilingP6__halfS0_Pfiii_param_4,
	.param .u32 _Z22wmma_opt2_block_tilingP6__halfS0_Pfiii_param_5
)
{
	.reg .pred 	%p<59>;
	.reg .b16 	%rs<15>;
	.reg .b32 	%r<201>;
	.reg .b32 	%f<43>;
	.reg .b64 	%rd<40>;
	// demoted variable
	.shared .align 2 .b8 _ZZ22wmma_opt2_block_tilingP6__halfS0_PfiiiE7shmem_a[2048];
	// demoted variable
	.shared .align 2 .b8 _ZZ22wmma_opt2_block_tilingP6__halfS0_PfiiiE7shmem_b[2048];
	ld.param.u64 	%rd4, [_Z22wmma_opt2_block_tilingP6__halfS0_Pfiii_param_0];
	ld.param.u64 	%rd5, [_Z22wmma_opt2_block_tilingP6__halfS0_Pfiii_param_1];
	ld.param.u64 	%rd3, [_Z22wmma_opt2_block_tilingP6__halfS0_Pfiii_param_2];
	ld.param.u32 	%r80, [_Z22wmma_opt2_block_tilingP6__halfS0_Pfiii_param_3];
	ld.param.u32 	%r81, [_Z22wmma_opt2_block_tilingP6__halfS0_Pfiii_param_4];
	ld.param.u32 	%r82, [_Z22wmma_opt2_block_tilingP6__halfS0_Pfiii_param_5];
	cvta.to.global.u64 	%rd1, %rd4;
	cvta.to.global.u64 	%rd2, %rd5;
	mov.u32 	%r83, %ctaid.x;
	shl.b32 	%r1, %r83, 6;
	mov.u32 	%r84, %ctaid.y;
	shl.b32 	%r2, %r84, 6;
	mov.u32 	%r3, %tid.x;
	shr.u32 	%r4, %r3, 5;
	shl.b32 	%r85, %r3, 2;
	and.b32  	%r5, %r85, 112;
	setp.lt.s32 	%p1, %r82, 1;
	mov.f32 	%f35, 0f00000000;
	mov.f32 	%f36, %f35;
	mov.f32 	%f37, %f35;
	mov.f32 	%f38, %f35;
	mov.f32 	%f39, %f35;
	mov.f32 	%f40, %f35;
	mov.f32 	%f41, %f35;
	mov.f32 	%f42, %f35;
	@%p1 bra 	$L__BB0_42;
	mov.u32 	%r6, %ntid.x;
	shl.b32 	%r87, %r4, 9;
	mov.u32 	%r88, _ZZ22wmma_opt2_block_tilingP6__halfS0_PfiiiE7shmem_a;
	add.s32 	%r7, %r88, %r87;
	add.s32 	%r8, %r3, %r6;
	max.u32 	%r89, %r8, 1024;
	setp.lt.u32 	%p2, %r8, 1024;
	selp.u32 	%r90, 1, 0, %p2;
	add.s32 	%r91, %r8, %r90;
	sub.s32 	%r92, %r89, %r91;
	div.u32 	%r93, %r92, %r6;
	add.s32 	%r9, %r93, %r90;
	and.b32  	%r10, %r9, 3;
	shr.u32 	%r94, %r3, 4;
	add.s32 	%r11, %r94, %r1;
	shl.b32 	%r95, %r3, 1;
	add.s32 	%r12, %r88, %r95;
	mul.lo.s32 	%r13, %r11, %r82;
	shr.u32 	%r96, %r8, 4;
	add.s32 	%r14, %r96, %r1;
	shl.b32 	%r15, %r6, 1;
	add.s32 	%r16, %r12, %r15;
	mul.lo.s32 	%r17, %r14, %r82;
	add.s32 	%r18, %r8, %r6;
	shr.u32 	%r97, %r18, 4;
	add.s32 	%r19, %r97, %r1;
	mul.lo.s32 	%r20, %r19, %r82;
	add.s32 	%r21, %r18, %r6;
	and.b32  	%r98, %r3, 63;
	add.s32 	%r22, %r98, %r2;
	mov.u32 	%r99, _ZZ22wmma_opt2_block_tilingP6__halfS0_PfiiiE7shmem_b;
	add.s32 	%r23, %r99, %r95;
	and.b32  	%r100, %r8, 63;
	add.s32 	%r24, %r100, %r2;
	add.s32 	%r25, %r23, %r15;
	and.b32  	%r101, %r18, 63;
	add.s32 	%r26, %r101, %r2;
	add.s32 	%r27, %r25, %r15;
	shl.b32 	%r28, %r6, 2;
	shl.b32 	%r29, %r6, 3;
	mul.lo.s32 	%r30, %r6, 6;
	mov.b32 	%r192, 0;
	mov.f32 	%f35, 0f00000000;
	and.b32  	%r103, %r3, 15;
$L__BB0_2:
	setp.eq.s32 	%p3, %r10, 3;
	mov.u32 	%r193, %r3;
	@%p3 bra 	$L__BB0_11;
	setp.ge.s32 	%p4, %r11, %r80;
	add.s32 	%r32, %r103, %r192;
	setp.ge.s32 	%p5, %r32, %r82;
	or.pred  	%p6, %p4, %p5;
	@%p6 bra 	$L__BB0_5;
	add.s32 	%r104, %r13, %r32;
	mul.wide.s32 	%rd6, %r104, 2;
	add.s64 	%rd7, %rd1, %rd6;
	ld.global.u16 	%rs1, [%rd7];
	st.shared.u16 	[%r12], %rs1;
$L__BB0_5:
	setp.eq.s32 	%p7, %r10, 0;
	mov.u32 	%r193, %r8;
	@%p7 bra 	$L__BB0_11;
	setp.ge.s32 	%p8, %r14, %r80;
	and.b32  	%r105, %r8, 15;
	add.s32 	%r33, %r105, %r192;
	setp.ge.s32 	%p9, %r33, %r82;
	or.pred  	%p10, %p8, %p9;
	@%p10 bra 	$L__BB0_8;
	add.s32 	%r106, %r17, %r33;
	mul.wide.s32 	%rd8, %r106, 2;
	add.s64 	%rd9, %rd1, %rd8;
	ld.global.u16 	%rs2, [%rd9];
	st.shared.u16 	[%r16], %rs2;
$L__BB0_8:
	setp.eq.s32 	%p11, %r10, 1;
	mov.u32 	%r193, %r18;
	@%p11 bra 	$L__BB0_11;
	setp.ge.s32 	%p12, %r19, %r80;
	and.b32  	%r107, %r18, 15;
	add.s32 	%r34, %r107, %r192;
	setp.ge.s32 	%p13, %r34, %r82;
	or.pred  	%p14, %p12, %p13;
	mov.u32 	%r193, %r21;
	@%p14 bra 	$L__BB0_11;
	add.s32 	%r108, %r20, %r34;
	mul.wide.s32 	%rd10, %r108, 2;
	add.s64 	%rd11, %rd1, %rd10;
	ld.global.u16 	%rs3, [%rd11];
	add.s32 	%r109, %r16, %r15;
	st.shared.u16 	[%r109], %rs3;
	mov.u32 	%r193, %r21;
$L__BB0_11:
	setp.lt.u32 	%p15, %r9, 3;
	@%p15 bra 	$L__BB0_22;
	add.s32 	%r197, %r15, %r193;
	shl.b32 	%r37, %r193, 1;
	mad.lo.s32 	%r195, %r6, 3, %r193;
	add.s32 	%r194, %r6, %r193;
	mov.u32 	%r196, _ZZ22wmma_opt2_block_tilingP6__halfS0_PfiiiE7shmem_a;
$L__BB0_13:
	shr.u32 	%r111, %r193, 4;
	and.b32  	%r112, %r193, 15;
	add.s32 	%r45, %r111, %r1;
	setp.ge.s32 	%p16, %r45, %r80;
	add.s32 	%r46, %r112, %r192;
	setp.ge.s32 	%p17, %r46, %r82;
	or.pred  	%p18, %p16, %p17;
	@%p18 bra 	$L__BB0_15;
	add.s32 	%r113, %r196, %r37;
	mad.lo.s32 	%r114, %r45, %r82, %r46;
	mul.wide.s32 	%rd12, %r114, 2;
	add.s64 	%rd13, %rd1, %rd12;
	ld.global.u16 	%rs4, [%rd13];
	st.shared.u16 	[%r113], %rs4;
$L__BB0_15:
	shr.u32 	%r115, %r194, 4;
	and.b32  	%r116, %r194, 15;
	add.s32 	%r47, %r115, %r1;
	setp.ge.s32 	%p19, %r47, %r80;
	add.s32 	%r48, %r116, %r192;
	setp.ge.s32 	%p20, %r48, %r82;
	or.pred  	%p21, %p19, %p20;
	@%p21 bra 	$L__BB0_17;
	add.s32 	%r117, %r196, %r15;
	add.s32 	%r118, %r117, %r37;
	mad.lo.s32 	%r119, %r47, %r82, %r48;
	mul.wide.s32 	%rd14, %r119, 2;
	add.s64 	%rd15, %rd1, %rd14;
	ld.global.u16 	%rs5, [%rd15];
	st.shared.u16 	[%r118], %rs5;
$L__BB0_17:
	add.s32 	%r49, %r193, %r6;
	shr.u32 	%r120, %r197, 4;
	and.b32  	%r121, %r197, 15;
	add.s32 	%r50, %r120, %r1;
	setp.ge.s32 	%p22, %r50, %r80;
	add.s32 	%r51, %r121, %r192;
	setp.ge.s32 	%p23, %r51, %r82;
	or.pred  	%p24, %p22, %p23;
	@%p24 bra 	$L__BB0_19;
	add.s32 	%r122, %r196, %r28;
	add.s32 	%r123, %r122, %r37;
	mad.lo.s32 	%r124, %r50, %r82, %r51;
	mul.wide.s32 	%rd16, %r124, 2;
	add.s64 	%rd17, %rd1, %rd16;
	ld.global.u16 	%rs6, [%rd17];
	st.shared.u16 	[%r123], %rs6;
$L__BB0_19:
	add.s32 	%r52, %r49, %r6;
	shr.u32 	%r125, %r195, 4;
	and.b32  	%r126, %r195, 15;
	add.s32 	%r53, %r125, %r1;
	setp.ge.s32 	%p25, %r53, %r80;
	add.s32 	%r54, %r126, %r192;
	setp.ge.s32 	%p26, %r54, %r82;
	or.pred  	%p27, %p25, %p26;
	@%p27 bra 	$L__BB0_21;
	add.s32 	%r127, %r196, %r30;
	add.s32 	%r128, %r127, %r37;
	mad.lo.s32 	%r129, %r53, %r82, %r54;
	mul.wide.s32 	%rd18, %r129, 2;
	add.s64 	%rd19, %rd1, %rd18;
	ld.global.u16 	%rs7, [%rd19];
	st.shared.u16 	[%r128], %rs7;
$L__BB0_21:
	add.s32 	%r130, %r52, %r6;
	add.s32 	%r193, %r130, %r6;
	add.s32 	%r197, %r197, %r28;
	add.s32 	%r196, %r196, %r29;
	add.s32 	%r195, %r195, %r28;
	add.s32 	%r194, %r194, %r28;
	setp.lt.u32 	%p28, %r193, 1024;
	@%p28 bra 	$L__BB0_13;
$L__BB0_22:
	setp.eq.s32 	%p29, %r10, 3;
	mov.u32 	%r199, %r3;
	@%p29 bra 	$L__BB0_31;
	setp.ge.s32 	%p30, %r22, %r81;
	shr.u32 	%r132, %r3, 6;
	add.s32 	%r60, %r132, %r192;
	setp.ge.s32 	%p31, %r60, %r82;
	or.pred  	%p32, %p31, %p30;
	@%p32 bra 	$L__BB0_25;
	mad.lo.s32 	%r133, %r60, %r81, %r22;
	mul.wide.s32 	%rd20, %r133, 2;
	add.s64 	%rd21, %rd2, %rd20;
	ld.global.u16 	%rs8, [%rd21];
	st.shared.u16 	[%r23], %rs8;
$L__BB0_25:
	setp.eq.s32 	%p33, %r10, 0;
	mov.u32 	%r199, %r8;
	@%p33 bra 	$L__BB0_31;
	setp.ge.s32 	%p34, %r24, %r81;
	shr.u32 	%r135, %r8, 6;
	add.s32 	%r61, %r135, %r192;
	setp.ge.s32 	%p35, %r61, %r82;
	or.pred  	%p36, %p35, %p34;
	@%p36 bra 	$L__BB0_28;
	mad.lo.s32 	%r136, %r61, %r81, %r24;
	mul.wide.s32 	%rd22, %r136, 2;
	add.s64 	%rd23, %rd2, %rd22;
	ld.global.u16 	%rs9, [%rd23];
	st.shared.u16 	[%r25], %rs9;
$L__BB0_28:
	setp.eq.s32 	%p37, %r10, 1;
	mov.u32 	%r199, %r18;
	@%p37 bra 	$L__BB0_31;
	setp.ge.s32 	%p38, %r26, %r81;
	shr.u32 	%r138, %r18, 6;
	add.s32 	%r62, %r138, %r192;
	setp.ge.s32 	%p39, %r62, %r82;
	or.pred  	%p40, %p39, %p38;
	mov.u32 	%r199, %r21;
	@%p40 bra 	$L__BB0_31;
	mad.lo.s32 	%r139, %r62, %r81, %r26;
	mul.wide.s32 	%rd24, %r139, 2;
	add.s64 	%rd25, %rd2, %rd24;
	ld.global.u16 	%rs10, [%rd25];
	st.shared.u16 	[%r27], %rs10;
	mov.u32 	%r199, %r21;
$L__BB0_31:
	setp.lt.u32 	%p41, %r9, 3;
	@%p41 bra 	$L__BB0_41;
$L__BB0_32:
	shr.u32 	%r140, %r199, 6;
	and.b32  	%r141, %r199, 63;
	add.s32 	%r65, %r140, %r192;
	setp.ge.s32 	%p42, %r65, %r82;
	add.s32 	%r66, %r141, %r2;
	setp.ge.s32 	%p43, %r66, %r81;
	or.pred  	%p44, %p42, %p43;
	@%p44 bra 	$L__BB0_34;
	shl.b32 	%r143, %r199, 1;
	mov.u32 	%r144, _ZZ22wmma_opt2_block_tilingP6__halfS0_PfiiiE7shmem_b;
	add.s32 	%r145, %r144, %r143;
	mad.lo.s32 	%r146, %r65, %r81, %r66;
	mul.wide.s32 	%rd26, %r146, 2;
	add.s64 	%rd27, %rd2, %rd26;
	ld.global.u16 	%rs11, [%rd27];
	st.shared.u16 	[%r145], %rs11;
$L__BB0_34:
	add.s32 	%r67, %r199, %r6;
	shr.u32 	%r147, %r67, 6;
	and.b32  	%r148, %r67, 63;
	add.s32 	%r68, %r147, %r192;
	setp.ge.s32 	%p45, %r68, %r82;
	add.s32 	%r149, %r148, %r2;
	setp.ge.s32 	%p46, %r149, %r81;
	or.pred  	%p47, %p45, %p46;
	@%p47 bra 	$L__BB0_36;
	shl.b32 	%r150, %r67, 1;
	mov.u32 	%r151, _ZZ22wmma_opt2_block_tilingP6__halfS0_PfiiiE7shmem_b;
	add.s32 	%r152, %r151, %r150;
	mad.lo.s32 	%r153, %r68, %r81, %r149;
	mul.wide.s32 	%rd28, %r153, 2;
	add.s64 	%rd29, %rd2, %rd28;
	ld.global.u16 	%rs12, [%rd29];
	st.shared.u16 	[%r152], %rs12;
$L__BB0_36:
	add.s32 	%r70, %r67, %r6;
	shr.u32 	%r154, %r70, 6;
	and.b32  	%r155, %r70, 63;
	add.s32 	%r71, %r154, %r192;
	setp.ge.s32 	%p48, %r71, %r82;
	add.s32 	%r72, %r155, %r2;
	setp.ge.s32 	%p49, %r72, %r81;
	or.pred  	%p50, %p48, %p49;
	@%p50 bra 	$L__BB0_38;
	shl.b32 	%r157, %r70, 1;
	mov.u32 	%r158, _ZZ22wmma_opt2_block_tilingP6__halfS0_PfiiiE7shmem_b;
	add.s32 	%r159, %r158, %r157;
	mad.lo.s32 	%r160, %r71, %r81, %r72;
	mul.wide.s32 	%rd30, %r160, 2;
	add.s64 	%rd31, %rd2, %rd30;
	ld.global.u16 	%rs13, [%rd31];
	st.shared.u16 	[%r159], %rs13;
$L__BB0_38:
	add.s32 	%r73, %r70, %r6;
	shr.u32 	%r161, %r73, 6;
	and.b32  	%r162, %r73, 63;
	add.s32 	%r74, %r161, %r192;
	setp.ge.s32 	%p51, %r74, %r82;
	add.s32 	%r75, %r162, %r2;
	setp.ge.s32 	%p52, %r75, %r81;
	or.pred  	%p53, %p51, %p52;
	@%p53 bra 	$L__BB0_40;
	shl.b32 	%r164, %r73, 1;
	mov.u32 	%r165, _ZZ22wmma_opt2_block_tilingP6__halfS0_PfiiiE7shmem_b;
	add.s32 	%r166, %r165, %r164;
	mad.lo.s32 	%r167, %r74, %r81, %r75;
	mul.wide.s32 	%rd32, %r167, 2;
	add.s64 	%rd33, %rd2, %rd32;
	ld.global.u16 	%rs14, [%rd33];
	st.shared.u16 	[%r166], %rs14;
$L__BB0_40:
	add.s32 	%r199, %r73, %r6;
	setp.lt.u32 	%p54, %r199, 1024;
	@%p54 bra 	$L__BB0_32;
$L__BB0_41:
	bar.sync 	0;
	mov.b32 	%r168, 16;
	wmma.load.a.sync.aligned.row.m16n16k16.shared.f16 	{%r169, %r170, %r171, %r172, %r173, %r174, %r175, %r176}, [%r7], %r168;
	shl.b32 	%r177, %r5, 1;
	mov.u32 	%r178, _ZZ22wmma_opt2_block_tilingP6__halfS0_PfiiiE7shmem_b;
	add.s32 	%r179, %r178, %r177;
	mov.b32 	%r180, 64;
	wmma.load.b.sync.aligned.col.m16n16k16.shared.f16 	{%r181, %r182, %r183, %r184, %r185, %r186, %r187, %r188}, [%r179], %r180;
	wmma.mma.sync.aligned.row.col.m16n16k16.f32.f32 {%f42, %f41, %f40, %f39, %f38, %f37, %f36, %f35}, {%r169, %r170, %r171, %r172, %r173, %r174, %r175, %r176}, {%r181, %r182, %r183, %r184, %r185, %r186, %r187, %r188}, {%f42, %f41, %f40, %f39, %f38, %f37, %f36, %f35};
	bar.sync 	0;
	add.s32 	%r192, %r192, 16;
	setp.lt.s32 	%p55, %r192, %r82;
	@%p55 bra 	$L__BB0_2;
$L__BB0_42:
	shl.b32 	%r189, %r4, 4;
	add.s32 	%r78, %r189, %r1;
	add.s32 	%r190, %r5, %r2;
	setp.ge.s32 	%p56, %r78, %r80;
	setp.ge.s32 	%p57, %r190, %r81;
	or.pred  	%p58, %p56, %p57;
	@%p58 bra 	$L__BB0_44;
	mul.lo.s32 	%r191, %r81, %r78;
	cvt.s64.s32 	%rd34, %r191;
	cvt.u64.u32 	%rd35, %r190;
	add.s64 	%rd36, %rd34, %rd35;
	cvta.to.global.u64 	%rd37, %rd3;
	shl.b64 	%rd38, %rd36, 2;
	add.s64 	%rd39, %rd37, %rd38;
	wmma.store.d.sync.aligned.row.m16n16k16.global.f32 	[%rd39], {%f42, %f41, %f40, %f39, %f38, %f37, %f36, %f35}, %r81;
$L__BB0_44:
	ret;

}


// ===== COMPILED SASS (sm_100) =====

	.target	sm_100

	.elftype	@"ET_EXEC"


//--------------------- .note.nv.tkinfo           --------------------------
	.section	.note.nv.tkinfo,"",@"SHT_NOTE"
	.sectionflags	@"SHF_NOTE_NV_TKINFO"
	.tkinfo
        /*0018*/ 	.word	0x00000002
        /*0030*/ 	.string	""
        /*0030*/ 	.string	"ptxas"
        /*0030*/ 	.string	"Cuda compilation tools, release 13.0, V13.0.88"
        /*0030*/ 	.string	"Build cuda_13.0.r13.0/compiler.36424714_0"
        /*0030*/ 	.string	"-arch sm_100 -m 64 "



//--------------------- .note.nv.cuinfo           --------------------------
	.section	.note.nv.cuinfo,"",@"SHT_NOTE"
	.sectionflags	@"SHF_NOTE_NV_CUINFO"
        /*0018*/ 	.short	0x0002
        /*001a*/ 	.short	0x0064
        /*001c*/ 	.short	0x0082
	.zero		2


//--------------------- .nv.info                  --------------------------
	.section	.nv.info,"",@"SHT_CUDA_INFO"
	.align	4


	//----- nvinfo : EIATTR_REGCOUNT
	.align		4
        /*0000*/ 	.byte	0x04, 0x2f
        /*0002*/ 	.short	(.L_1 - .L_0)
	.align		4
.L_0:
        /*0004*/ 	.word	index@(_Z22wmma_opt2_block_tilingP6__halfS0_Pfiii)
        /*0008*/ 	.word	0x00000028


	//----- nvinfo : EIATTR_FRAME_SIZE
	.align		4
.L_1:
        /*000c*/ 	.byte	0x04, 0x11
        /*000e*/ 	.short	(.L_3 - .L_2)
	.align		4
.L_2:
        /*0010*/ 	.word	index@(_Z22wmma_opt2_block_tilingP6__halfS0_Pfiii)
        /*0014*/ 	.word	0x00000000


	//----- nvinfo : EIATTR_MIN_STACK_SIZE
	.align		4
.L_3:
        /*0018*/ 	.byte	0x04, 0x12
        /*001a*/ 	.short	(.L_5 - .L_4)
	.align		4
.L_4:
        /*001c*/ 	.word	index@(_Z22wmma_opt2_block_tilingP6__halfS0_Pfiii)
        /*0020*/ 	.word	0x00000000
.L_5:


//--------------------- .nv.compat                --------------------------
	.section	.nv.compat,"",@"SHT_CUDA_COMPAT_INFO"
	.align	4
        /*0000*/ 	.byte	0x02, 0x09, 0x00, 0x00, 0x02, 0x02, 0x01, 0x00, 0x02, 0x05, 0x05, 0x00, 0x03, 0x07, 0x01, 0x01
        /*0010*/ 	.byte	0x02, 0x03, 0x00, 0x00, 0x02, 0x06, 0x01, 0x00, 0x04, 0x0b, 0x08, 0x00, 0x09, 0x00, 0x00, 0x00
        /*0020*/ 	.byte	0x00, 0x00, 0x00, 0x00


//--------------------- .nv.info._Z22wmma_opt2_block_tilingP6__halfS0_Pfiii --------------------------
	.section	.nv.info._Z22wmma_opt2_block_tilingP6__halfS0_Pfiii,"",@"SHT_CUDA_INFO"
	.sectionflags	@""
	.align	4


	//----- nvinfo : EIATTR_CUDA_API_VERSION
	.align		4
        /*0000*/ 	.byte	0x04, 0x37
        /*0002*/ 	.short	(.L_7 - .L_6)
.L_6:
        /*0004*/ 	.word	0x00000082


	//----- nvinfo : EIATTR_KPARAM_INFO
	.align		4
.L_7:
        /*0008*/ 	.byte	0x04, 0x17
        /*000a*/ 	.short	(.L_9 - .L_8)
.L_8:
        /*000c*/ 	.word	0x00000000
        /*0010*/ 	.short	0x0005
        /*0012*/ 	.short	0x0020
        /*0014*/ 	.byte	0x00, 0xf0, 0x11, 0x00


	//----- nvinfo : EIATTR_KPARAM_INFO
	.align		4
.L_9:
        /*0018*/ 	.byte	0x04, 0x17
        /*001a*/ 	.short	(.L_11 - .L_10)
.L_10:
        /*001c*/ 	.word	0x00000000
        /*0020*/ 	.short	0x0004
        /*0022*/ 	.short	0x001c
        /*0024*/ 	.byte	0x00, 0xf0, 0x11, 0x00


	//----- nvinfo : EIATTR_KPARAM_INFO
	.align		4
.L_11:
        /*0028*/ 	.byte	0x04, 0x17
        /*002a*/ 	.short	(.L_13 - .L_12)
.L_12:
        /*002c*/ 	.word	0x00000000
        /*0030*/ 	.short	0x0003
        /*0032*/ 	.short	0x0018
        /*0034*/ 	.byte	0x00, 0xf0, 0x11, 0x00


	//----- nvinfo : EIATTR_KPARAM_INFO
	.align		4
.L_13:
        /*0038*/ 	.byte	0x04, 0x17
        /*003a*/ 	.short	(.L_15 - .L_14)
.L_14:
        /*003c*/ 	.word	0x00000000
        /*0040*/ 	.short	0x0002
        /*0042*/ 	.short	0x0010
        /*0044*/ 	.byte	0x00, 0xf5, 0x21, 0x00


	//----- nvinfo : EIATTR_KPARAM_INFO
	.align		4
.L_15:
        /*0048*/ 	.byte	0x04, 0x17
        /*004a*/ 	.short	(.L_17 - .L_16)
.L_16:
        /*004c*/ 	.word	0x00000000
        /*0050*/ 	.short	0x0001
        /*0052*/ 	.short	0x0008
        /*0054*/ 	.byte	0x00, 0xf5, 0x21, 0x00


	//----- nvinfo : EIATTR_KPARAM_INFO
	.align		4
.L_17:
        /*0058*/ 	.byte	0x04, 0x17
        /*005a*/ 	.short	(.L_19 - .L_18)
.L_18:
        /*005c*/ 	.word	0x00000000
        /*0060*/ 	.short	0x0000
        /*0062*/ 	.short	0x0000
        /*0064*/ 	.byte	0x00, 0xf5, 0x21, 0x00


	//----- nvinfo : EIATTR_SPARSE_MMA_MASK
	.align		4
.L_19:
        /*0068*/ 	.byte	0x03, 0x50
        /*006a*/ 	.short	0x0000


	//----- nvinfo : EIATTR_WMMA_USED
	.align		4
        /*006c*/ 	.byte	0x01, 0x2b
	.zero		2


	//----- nvinfo : EIATTR_MAXREG_COUNT
	.align		4
        /*0070*/ 	.byte	0x03, 0x1b
        /*0072*/ 	.short	0x00ff


	//----- nvinfo : EIATTR_NUM_BARRIERS
	.align		4
        /*0074*/ 	.byte	0x02, 0x4c
        /*0076*/ 	.byte	0x01
	.zero		1


	//----- nvinfo : EIATTR_MERCURY_ISA_VERSION
	.align		4
        /*0078*/ 	.byte	0x03, 0x5f
        /*007a*/ 	.short	0x0101


	//----- nvinfo : EIATTR_VRC_CTA_INIT_COUNT
	.align		4
        /*007c*/ 	.byte	0x02, 0x4a
	.zero		1
	.zero		1


	//----- nvinfo : EIATTR_EXIT_INSTR_OFFSETS
	.align		4
        /*0080*/ 	.byte	0x04, 0x1c
        /*0082*/ 	.short	(.L_21 - .L_20)


	//   ....[0]....
.L_20:
        /*0084*/ 	.word	0x00001520


	//   ....[1]....
        /*0088*/ 	.word	0x00001660


	//----- nvinfo : EIATTR_CRS_STACK_SIZE
	.align		4
.L_21:
        /*008c*/ 	.byte	0x04, 0x1e
        /*008e*/ 	.short	(.L_23 - .L_22)
.L_22:
        /*0090*/ 	.word	0x00000000


	//----- nvinfo : EIATTR_CBANK_PARAM_SIZE
	.align		4
.L_23:
        /*0094*/ 	.byte	0x03, 0x19
        /*0096*/ 	.short	0x0024


	//----- nvinfo : EIATTR_PARAM_CBANK
	.align		4
        /*0098*/ 	.byte	0x04, 0x0a
        /*009a*/ 	.short	(.L_25 - .L_24)
	.align		4
.L_24:
        /*009c*/ 	.word	index@(.nv.constant0._Z22wmma_opt2_block_tilingP6__halfS0_Pfiii)
        /*00a0*/ 	.short	0x0380
        /*00a2*/ 	.short	0x0024


	//----- nvinfo : EIATTR_SW_WAR
	.align		4
.L_25:
        /*00a4*/ 	.byte	0x04, 0x36
        /*00a6*/ 	.short	(.L_27 - .L_26)
.L_26:
        /*00a8*/ 	.word	0x00000008
.L_27:


//--------------------- .nv.callgraph             --------------------------
	.section	.nv.callgraph,"",@"SHT_CUDA_CALLGRAPH"
	.align	4
	.sectionentsize	8
	.align		4
        /*0000*/ 	.word	0x00000000
	.align		4
        /*0004*/ 	.word	0xffffffff
	.align		4
        /*0008*/ 	.word	0x00000000
	.align		4
        /*000c*/ 	.word	0xfffffffe
	.align		4
        /*0010*/ 	.word	0x00000000
	.align		4
        /*0014*/ 	.word	0xfffffffd
	.align		4
        /*0018*/ 	.word	0x00000000
	.align		4
        /*001c*/ 	.word	0xfffffffc


//--------------------- .text._Z22wmma_opt2_block_tilingP6__halfS0_Pfiii --------------------------
	.section	.text._Z22wmma_opt2_block_tilingP6__halfS0_Pfiii,"ax",@progbits
	.align	128
        .global         _Z22wmma_opt2_block_tilingP6__halfS0_Pfiii
        .type           _Z22wmma_opt2_block_tilingP6__halfS0_Pfiii,@function
        .size           _Z22wmma_opt2_block_tilingP6__halfS0_Pfiii,(.L_x_21 - _Z22wmma_opt2_block_tilingP6__halfS0_Pfiii)
        .other          _Z22wmma_opt2_block_tilingP6__halfS0_Pfiii,@"STO_CUDA_ENTRY STV_DEFAULT"
_Z22wmma_opt2_block_tilingP6__halfS0_Pfiii:
.text._Z22wmma_opt2_block_tilingP6__halfS0_Pfiii:
[----:B------:R-:W-:Y:S01]  /*0000*/  LDC R1, c[0x0][0x37c] ;  /* 0x0000df00ff017b82 */ /* 0x000fe20000000800 */
[----:B------:R-:W0:Y:S01]  /*0010*/  S2R R28, SR_TID.X ;  /* 0x00000000001c7919 */ /* 0x000e220000002100 */
[----:B------:R-:W1:Y:S06]  /*0020*/  LDCU UR4, c[0x0][0x3a0] ;  /* 0x00007400ff0477ac */ /* 0x000e6c0008000800 */
[----:B------:R-:W2:Y:S01]  /*0030*/  S2UR UR5, SR_CTAID.X ;  /* 0x00000000000579c3 */ /* 0x000ea20000002500 */
[----:B------:R-:W-:Y:S01]  /*0040*/  CS2R R14, SRZ ;  /* 0x00000000000e7805 */ /* 0x000fe2000001ff00 */
[----:B------:R-:W3:Y:S01]  /*0050*/  S2R R27, SR_CTAID.Y ;  /* 0x00000000001b7919 */ /* 0x000ee20000002600 */
[----:B------:R-:W-:-:S02]  /*0060*/  CS2R R12, SRZ ;  /* 0x00000000000c7805 */ /* 0x000fc4000001ff00 */
[----:B------:R-:W-:Y:S02]  /*0070*/  CS2R R10, SRZ ;  /* 0x00000000000a7805 */ /* 0x000fe4000001ff00 */
[----:B------:R-:W-:Y:S01]  /*0080*/  CS2R R8, SRZ ;  /* 0x0000000000087805 */ /* 0x000fe2000001ff00 */
[----:B------:R-:W4:Y:S01]  /*0090*/  LDCU.64 UR8, c[0x0][0x358] ;  /* 0x00006b00ff0877ac */ /* 0x000f220008000a00 */
[----:B-1----:R-:W-:Y:S02]  /*00a0*/  UISETP.GE.AND UP0, UPT, UR4, 0x1, UPT ;  /* 0x000000010400788c */ /* 0x002fe4000bf06270 */
[----:B--2---:R-:W-:Y:S01]  /*00b0*/  USHF.L.U32 UR5, UR5, 0x6, URZ ;  /* 0x0000000605057899 */ /* 0x004fe200080006ff */
[----:B0-----:R-:W-:Y:S01]  /*00c0*/  IMAD.SHL.U32 R24, R28, 0x4, RZ ;  /* 0x000000041c187824 */ /* 0x001fe200078e00ff */
[----:B------:R-:W-:-:S04]  /*00d0*/  SHF.R.U32.HI R26, RZ, 0x5, R28 ;  /* 0x00000005ff1a7819 */ /* 0x000fc8000001161c */
[----:B------:R-:W-:Y:S01]  /*00e0*/  LOP3.LUT R24, R24, 0x70, RZ, 0xc0, !PT ;  /* 0x0000007018187812 */ /* 0x000fe200078ec0ff */
[----:B----4-:R-:W-:Y:S06]  /*00f0*/  BRA.U !UP0, `(.L_x_0) ;  /* 0x0000001108f47547 */ /* 0x010fec000b800000 */
[----:B------:R-:W0:Y:S01]  /*0100*/  LDC R25, c[0x0][0x360] ;  /* 0x0000d800ff197b82 */ /* 0x000e220000000800 */
[----:B------:R-:W-:Y:S02]  /*0110*/  UMOV UR4, 0x400 ;  /* 0x0000040000047882 */ /* 0x000fe40000000000 */
[----:B------:R-:W-:-:S05]  /*0120*/  UIADD3 UR6, UPT, UPT, UR4, 0x800, URZ ;  /* 0x0000080004067890 */ /* 0x000fca000fffe0ff */
[----:B------:R-:W1:Y:S01]  /*0130*/  S2UR UR7, SR_CgaCtaId ;  /* 0x00000000000779c3 */ /* 0x000e620000008800 */
[----:B0-----:R-:W0:Y:S01]  /*0140*/  I2F.U32.RP R4, R25 ;  /* 0x0000001900047306 */ /* 0x001e220000209000 */
[----:B------:R-:W-:Y:S01]  /*0150*/  IMAD.IADD R7, R28, 0x1, R25 ;  /* 0x000000011c077824 */ /* 0x000fe200078e0219 */
[----:B------:R-:W-:-:S04]  /*0160*/  ISETP.NE.U32.AND P2, PT, R25, RZ, PT ;  /* 0x000000ff1900720c */ /* 0x000fc80003f45070 */
[C---:B------:R-:W-:Y:S02]  /*0170*/  ISETP.GE.U32.AND P0, PT, R7.reuse, 0x400, PT ;  /* 0x000004000700780c */ /* 0x040fe40003f06070 */
[----:B------:R-:W-:Y:S01]  /*0180*/  VIMNMX.U32 R0, PT, PT, R7, 0x400, !PT ;  /* 0x0000040007007848 */ /* 0x000fe20007fe0000 */
[----:B-1----:R-:W-:Y:S01]  /*0190*/  ULEA UR6, UR7, UR6, 0x18 ;  /* 0x0000000607067291 */ /* 0x002fe2000f8ec0ff */
[----:B------:R-:W-:Y:S01]  /*01a0*/  SEL R5, RZ, 0x1, P0 ;  /* 0x00000001ff057807 */ /* 0x000fe20000000000 */
[----:B------:R-:W-:-:S03]  /*01b0*/  ULEA UR4, UR7, UR4, 0x18 ;  /* 0x0000000407047291 */ /* 0x000fc6000f8ec0ff */
[----:B------:R-:W-:Y:S01]  /*01c0*/  IADD3 R0, PT, PT, R0, -R7, -R5 ;  /* 0x8000000700007210 */ /* 0x000fe20007ffe805 */
[----:B0-----:R-:W0:Y:S02]  /*01d0*/  MUFU.RCP R4, R4 ;  /* 0x0000000400047308 */ /* 0x001e240000001000 */
[----:B0-----:R-:W-:Y:S01]  /*01e0*/  VIADD R2, R4, 0xffffffe ;  /* 0x0ffffffe04027836 */ /* 0x001fe20000000000 */
[----:B------:R-:W-:-:S05]  /*01f0*/  LEA R4, R26, UR4, 0x9 ;  /* 0x000000041a047c11 */ /* 0x000fca000f8e48ff */
[----:B------:R0:W1:Y:S02]  /*0200*/  F2I.FTZ.U32.TRUNC.NTZ R3, R2 ;  /* 0x0000000200037305 */ /* 0x000064000021f000 */
[----:B0-----:R-:W-:Y:S02]  /*0210*/  IMAD.MOV.U32 R2, RZ, RZ, RZ ;  /* 0x000000ffff027224 */ /* 0x001fe400078e00ff */
[----:B-1----:R-:W-:-:S04]  /*0220*/  IMAD.MOV R6, RZ, RZ, -R3 ;  /* 0x000000ffff067224 */ /* 0x002fc800078e0a03 */
[----:B------:R-:W-:Y:S02]  /*0230*/  IMAD R15, R6, R25, RZ ;  /* 0x00000019060f7224 */ /* 0x000fe400078e02ff */
[----:B------:R-:W-:Y:S02]  /*0240*/  IMAD.IADD R6, R7, 0x1, R25 ;  /* 0x0000000107067824 */ /* 0x000fe400078e0219 */
[----:B------:R-:W-:-:S04]  /*0250*/  IMAD.HI.U32 R3, R3, R15, R2 ;  /* 0x0000000f03037227 */ /* 0x000fc800078e0002 */
[----:B------:R-:W-:Y:S02]  /*0260*/  IMAD.MOV.U32 R15, RZ, RZ, RZ ;  /* 0x000000ffff0f7224 */ /* 0x000fe400078e00ff */
[----:B------:R-:W-:-:S04]  /*0270*/  IMAD.HI.U32 R2, R3, R0, RZ ;  /* 0x0000000003027227 */ /* 0x000fc800078e00ff */
[----:B------:R-:W-:-:S04]  /*0280*/  IMAD.MOV R3, RZ, RZ, -R2 ;  /* 0x000000ffff037224 */ /* 0x000fc800078e0a02 */
[----:B------:R-:W-:Y:S01]  /*0290*/  IMAD R0, R25, R3, R0 ;  /* 0x0000000319007224 */ /* 0x000fe200078e0200 */
[----:B------:R-:W-:Y:S01]  /*02a0*/  LEA R3, R28, UR4, 0x1 ;  /* 0x000000041c037c11 */ /* 0x000fe2000f8e08ff */
[----:B------:R-:W-:-:S03]  /*02b0*/  UMOV UR4, URZ ;  /* 0x000000ff00047c82 */ /* 0x000fc60008000000 */
[----:B------:R-:W-:-:S13]  /*02c0*/  ISETP.GE.U32.AND P0, PT, R0, R25, PT ;  /* 0x000000190000720c */ /* 0x000fda0003f06070 */
[----:B------:R-:W-:Y:S02]  /*02d0*/  @P0 IMAD.IADD R0, R0, 0x1, -R25 ;  /* 0x0000000100000824 */ /* 0x000fe400078e0a19 */
[----:B------:R-:W-:-:S03]  /*02e0*/  @P0 VIADD R2, R2, 0x1 ;  /* 0x0000000102020836 */ /* 0x000fc60000000000 */
[----:B------:R-:W-:Y:S02]  /*02f0*/  ISETP.GE.U32.AND P1, PT, R0, R25, PT ;  /* 0x000000190000720c */ /* 0x000fe40003f26070 */
[----:B------:R-:W-:-:S05]  /*0300*/  LOP3.LUT R0, R6, 0x3f, RZ, 0xc0, !PT ;  /* 0x0000003f06007812 */ /* 0x000fca00078ec0ff */
[----:B---3--:R-:W-:-:S06]  /*0310*/  IMAD R0, R27, 0x40, R0 ;  /* 0x000000401b007824 */ /* 0x008fcc00078e0200 */
[----:B------:R-:W-:Y:S01]  /*0320*/  @P1 VIADD R2, R2, 0x1 ;  /* 0x0000000102021836 */ /* 0x000fe20000000000 */
[----:B------:R-:W-:-:S05]  /*0330*/  @!P2 LOP3.LUT R2, RZ, R25, RZ, 0x33, !PT ;  /* 0x00000019ff02a212 */ /* 0x000fca00078e33ff */
[----:B------:R-:W-:Y:S01]  /*0340*/  IMAD.IADD R5, R5, 0x1, R2 ;  /* 0x0000000105057824 */ /* 0x000fe200078e0202 */
[----:B------:R-:W-:-:S07]  /*0350*/  LEA R2, R28, UR6, 0x1 ;  /* 0x000000061c027c11 */ /* 0x000fce000f8e08ff */
.L_x_19:
[----:B------:R-:W-:Y:S01]  /*0360*/  LOP3.LUT R23, R5, 0x3, RZ, 0xc0, !PT ;  /* 0x0000000305177812 */ /* 0x000fe200078ec0ff */
[----:B------:R-:W-:Y:S01]  /*0370*/  BSSY.RECONVERGENT B0, `(.L_x_1) ;  /* 0x0000034000007945 */ /* 0x000fe20003800200 */
[----:B------:R-:W-:Y:S02]  /*0380*/  IMAD.MOV.U32 R34, RZ, RZ, R28 ;  /* 0x000000ffff227224 */ /* 0x000fe400078e001c */
[----:B------:R-:W-:-:S13]  /*0390*/  ISETP.NE.AND P0, PT, R23, 0x3, PT ;  /* 0x000000031700780c */ /* 0x000fda0003f05270 */
[----:B------:R-:W-:Y:S05]  /*03a0*/  @!P0 BRA `(.L_x_2) ;  /* 0x0000000000c08947 */ /* 0x000fea0003800000 */
[----:B------:R-:W0:Y:S01]  /*03b0*/  LDC R18, c[0x0][0x3a0] ;  /* 0x0000e800ff127b82 */ /* 0x000e220000000800 */
[C---:B------:R-:W-:Y:S01]  /*03c0*/  LOP3.LUT R21, R28.reuse, 0xf, RZ, 0xc0, !PT ;  /* 0x0000000f1c157812 */ /* 0x040fe200078ec0ff */
[----:B------:R-:W-:Y:S01]  /*03d0*/  BSSY.RECONVERGENT B1, `(.L_x_3) ;  /* 0x000000d000017945 */ /* 0x000fe20003800200 */
[----:B------:R-:W-:Y:S02]  /*03e0*/  LEA.HI R20, R28, UR5, RZ, 0x1c ;  /* 0x000000051c147c11 */ /* 0x000fe4000f8fe0ff */
[----:B------:R-:W-:Y:S01]  /*03f0*/  ISETP.NE.AND P1, PT, R23, RZ, PT ;  /* 0x000000ff1700720c */ /* 0x000fe20003f25270 */
[----:B------:R-:W-:Y:S02]  /*0400*/  VIADD R21, R21, UR4 ;  /* 0x0000000415157c36 */ /* 0x000fe40008000000 */
[----:B------:R-:W1:Y:S03]  /*0410*/  LDC R19, c[0x0][0x398] ;  /* 0x0000e600ff137b82 */ /* 0x000e660000000800 */
[----:B0-----:R-:W-:-:S04]  /*0420*/  ISETP.GE.AND P0, PT, R21, R18, PT ;  /* 0x000000121500720c */ /* 0x001fc80003f06270 */
[----:B-1----:R-:W-:-:S13]  /*0430*/  ISETP.GE.OR P0, PT, R20, R19, P0 ;  /* 0x000000131400720c */ /* 0x002fda0000706670 */
[----:B------:R-:W-:Y:S05]  /*0440*/  @P0 BRA `(.L_x_4) ;  /* 0x0000000000140947 */ /* 0x000fea0003800000 */
[----:B------:R-:W0:Y:S01]  /*0450*/  LDC.64 R16, c[0x0][0x380] ;  /* 0x0000e000ff107b82 */ /* 0x000e220000000a00 */
[----:B------:R-:W-:-:S04]  /*0460*/  IMAD R21, R20, R18, R21 ;  /* 0x0000001214157224 */ /* 0x000fc800078e0215 */
[----:B0-----:R-:W-:-:S06]  /*0470*/  IMAD.WIDE R16, R21, 0x2, R16 ;  /* 0x0000000215107825 */ /* 0x001fcc00078e0210 */
[----:B------:R-:W2:Y:S04]  /*0480*/  LDG.E.U16 R16, desc[UR8][R16.64] ;  /* 0x0000000810107981 */ /* 0x000ea8000c1e1500 */
[----:B--2---:R0:W-:Y:S02]  /*0490*/  STS.U16 [R3], R16 ;  /* 0x0000001003007388 */ /* 0x0041e40000000400 */
.L_x_4:
[----:B------:R-:W-:Y:S05]  /*04a0*/  BSYNC.RECONVERGENT B1 ;  /* 0x0000000000017941 */ /* 0x000fea0003800200 */
.L_x_3:
[----:B------:R-:W-:Y:S01]  /*04b0*/  IMAD.MOV.U32 R34, RZ, RZ, R7 ;  /* 0x000000ffff227224 */ /* 0x000fe200078e0007 */
[----:B------:R-:W-:Y:S06]  /*04c0*/  @!P1 BRA `(.L_x_2) ;  /* 0x0000000000789947 */ /* 0x000fec0003800000 */
[C---:B0-----:R-:W-:Y:S01]  /*04d0*/  LOP3.LUT R16, R7.reuse, 0xf, RZ, 0xc0, !PT ;  /* 0x0000000f07107812 */ /* 0x041fe200078ec0ff */
[----:B------:R-:W-:Y:S01]  /*04e0*/  BSSY.RECONVERGENT B1, `(.L_x_5) ;  /* 0x000000d000017945 */ /* 0x000fe20003800200 */
[----:B------:R-:W-:Y:S01]  /*04f0*/  LEA.HI R22, R7, UR5, RZ, 0x1c ;  /* 0x0000000507167c11 */ /* 0x000fe2000f8fe0ff */
[----:B------:R-:W-:Y:S01]  /*0500*/  IMAD R20, R25, 0x2, R3 ;  /* 0x0000000219147824 */ /* 0x000fe200078e0203 */
[----:B------:R-:W-:Y:S01]  /*0510*/  ISETP.NE.AND P1, PT, R23, 0x1, PT ;  /* 0x000000011700780c */ /* 0x000fe20003f25270 */
[----:B------:R-:W-:-:S05]  /*0520*/  VIADD R21, R16, UR4 ;  /* 0x0000000410157c36 */ /* 0x000fca0008000000 */
[----:B------:R-:W-:-:S04]  /*0530*/  ISETP.GE.AND P0, PT, R21, R18, PT ;  /* 0x000000121500720c */ /* 0x000fc80003f06270 */
[----:B------:R-:W-:-:S13]  /*0540*/  ISETP.GE.OR P0, PT, R22, R19, P0 ;  /* 0x000000131600720c */ /* 0x000fda0000706670 */
[----:B------:R-:W-:Y:S05]  /*0550*/  @P0 BRA `(.L_x_6) ;  /* 0x0000000000140947 */ /* 0x000fea0003800000 */
[----:B------:R-:W0:Y:S01]  /*0560*/  LDC.64 R16, c[0x0][0x380] ;  /* 0x0000e000ff107b82 */ /* 0x000e220000000a00 */
[----:B------:R-:W-:-:S04]  /*0570*/  IMAD R21, R22, R18, R21 ;  /* 0x0000001216157224 */ /* 0x000fc800078e0215 */
[----:B0-----:R-:W-:-:S06]  /*0580*/  IMAD.WIDE R16, R21, 0x2, R16 ;  /* 0x0000000215107825 */ /* 0x001fcc00078e0210 */
[----:B------:R-:W2:Y:S04]  /*0590*/  LDG.E.U16 R17, desc[UR8][R16.64] ;  /* 0x0000000810117981 */ /* 0x000ea8000c1e1500 */
[----:B--2---:R0:W-:Y:S02]  /*05a0*/  STS.U16 [R20], R17 ;  /* 0x0000001114007388 */ /* 0x0041e40000000400 */
.L_x_6:
[----:B------:R-:W-:Y:S05]  /*05b0*/  BSYNC.RECONVERGENT B1 ;  /* 0x0000000000017941 */ /* 0x000fea0003800200 */
.L_x_5:
[----:B------:R-:W-:Y:S01]  /*05c0*/  IMAD.MOV.U32 R34, RZ, RZ, R6 ;  /* 0x000000ffff227224 */ /* 0x000fe200078e0006 */
[----:B------:R-:W-:Y:S06]  /*05d0*/  @!P1 BRA `(.L_x_2) ;  /* 0x0000000000349947 */ /* 0x000fec0003800000 */
[C---:B------:R-:W-:Y:S01]  /*05e0*/  LOP3.LUT R16, R6.reuse, 0xf, RZ, 0xc0, !PT ;  /* 0x0000000f06107812 */ /* 0x040fe200078ec0ff */
[C---:B------:R-:W-:Y:S01]  /*05f0*/  IMAD.IADD R34, R6.reuse, 0x1, R25 ;  /* 0x0000000106227824 */ /* 0x040fe200078e0219 */
[----:B------:R-:W-:-:S03]  /*0600*/  LEA.HI R22, R6, UR5, RZ, 0x1c ;  /* 0x0000000506167c11 */ /* 0x000fc6000f8fe0ff */
[----:B------:R-:W-:-:S05]  /*0610*/  VIADD R21, R16, UR4 ;  /* 0x0000000410157c36 */ /* 0x000fca0008000000 */
[----:B------:R-:W-:-:S04]  /*0620*/  ISETP.GE.AND P0, PT, R21, R18, PT ;  /* 0x000000121500720c */ /* 0x000fc80003f06270 */
[----:B------:R-:W-:-:S13]  /*0630*/  ISETP.GE.OR P0, PT, R22, R19, P0 ;  /* 0x000000131600720c */ /* 0x000fda0000706670 */
[----:B------:R-:W-:Y:S05]  /*0640*/  @P0 BRA `(.L_x_2) ;  /* 0x0000000000180947 */ /* 0x000fea0003800000 */
[----:B0-----:R-:W0:Y:S01]  /*0650*/  LDC.64 R16, c[0x0][0x380] ;  /* 0x0000e000ff107b82 */ /* 0x001e220000000a00 */
[----:B------:R-:W-:-:S04]  /*0660*/  IMAD R19, R22, R18, R21 ;  /* 0x0000001216137224 */ /* 0x000fc800078e0215 */
[----:B0-----:R-:W-:-:S06]  /*0670*/  IMAD.WIDE R16, R19, 0x2, R16 ;  /* 0x0000000213107825 */ /* 0x001fcc00078e0210 */
[----:B------:R-:W2:Y:S01]  /*0680*/  LDG.E.U16 R16, desc[UR8][R16.64] ;  /* 0x0000000810107981 */ /* 0x000ea2000c1e1500 */
[----:B------:R-:W-:-:S05]  /*0690*/  IMAD R19, R25, 0x2, R20 ;  /* 0x0000000219137824 */ /* 0x000fca00078e0214 */
[----:B--2---:R1:W-:Y:S02]  /*06a0*/  STS.U16 [R19], R16 ;  /* 0x0000001013007388 */ /* 0x0043e40000000400 */
.L_x_2:
[----:B------:R-:W-:Y:S05]  /*06b0*/  BSYNC.RECONVERGENT B0 ;  /* 0x0000000000007941 */ /* 0x000fea0003800200 */
.L_x_1:
[----:B------:R-:W-:Y:S01]  /*06c0*/  ISETP.GE.U32.AND P0, PT, R5, 0x3, PT ;  /* 0x000000030500780c */ /* 0x000fe20003f06070 */
[----:B------:R-:W2:Y:S01]  /*06d0*/  LDCU UR10, c[0x0][0x3a0] ;  /* 0x00007400ff0a77ac */ /* 0x000ea20008000800 */
[----:B------:R-:W-:Y:S01]  /*06e0*/  BSSY.RECONVERGENT B0, `(.L_x_7) ;  /* 0x0000045000007945 */ /* 0x000fe20003800200 */
[----:B------:R-:W3:Y:S10]  /*06f0*/  LDCU UR11, c[0x0][0x398] ;  /* 0x00007300ff0b77ac */ /* 0x000ef40008000800 */
[----:B------:R-:W-:Y:S05]  /*0700*/  @!P0 BRA `(.L_x_8) ;  /* 0x0000000400088947 */ /* 0x000fea0003800000 */
[----:B------:R-:W4:Y:S01]  /*0710*/  S2UR UR7, SR_CgaCtaId ;  /* 0x00000000000779c3 */ /* 0x000f220000008800 */
[----:B------:R-:W-:Y:S01]  /*0720*/  UMOV UR6, 0x400 ;  /* 0x0000040000067882 */ /* 0x000fe20000000000 */
[--C-:B------:R-:W-:Y:S02]  /*0730*/  IMAD R32, R25, 0x2, R34.reuse ;  /* 0x0000000219207824 */ /* 0x100fe400078e0222 */
[--C-:B0-----:R-:W-:Y:S02]  /*0740*/  IMAD.MOV.U32 R17, RZ, RZ, R34.reuse ;  /* 0x000000ffff117224 */ /* 0x101fe400078e0022 */
[--C-:B------:R-:W-:Y:S02]  /*0750*/  IMAD.MOV.U32 R21, RZ, RZ, R34.reuse ;  /* 0x000000ffff157224 */ /* 0x100fe400078e0022 */
[--C-:B------:R-:W-:Y:S02]  /*0760*/  IMAD.MOV.U32 R22, RZ, RZ, R34.reuse ;  /* 0x000000ffff167224 */ /* 0x100fe400078e0022 */
[----:B------:R-:W-:-:S02]  /*0770*/  IMAD.MOV.U32 R23, RZ, RZ, R34 ;  /* 0x000000ffff177224 */ /* 0x000fc400078e0022 */
[----:B------:R-:W-:Y:S02]  /*0780*/  IMAD R20, R25, 0x3, R34 ;  /* 0x0000000319147824 */ /* 0x000fe400078e0222 */
[----:B-1----:R-:W-:Y:S01]  /*0790*/  IMAD.IADD R16, R34, 0x1, R25 ;  /* 0x0000000122107824 */ /* 0x002fe200078e0219 */
[----:B----4-:R-:W-:-:S06]  /*07a0*/  ULEA UR6, UR7, UR6, 0x18 ;  /* 0x0000000607067291 */ /* 0x010fcc000f8ec0ff */
[----:B------:R-:W-:-:S07]  /*07b0*/  IMAD.U32 R30, RZ, RZ, UR6 ;  /* 0x00000006ff1e7e24 */ /* 0x000fce000f8e00ff */
.L_x_9:
[C---:B----4-:R-:W-:Y:S02]  /*07c0*/  LOP3.LUT R18, R34.reuse, 0xf, RZ, 0xc0, !PT ;  /* 0x0000000f22127812 */ /* 0x050fe400078ec0ff */
[----:B------:R-:W-:Y:S02]  /*07d0*/  LEA.HI R37, R34, UR5, RZ, 0x1c ;  /* 0x0000000522257c11 */ /* 0x000fe4000f8fe0ff */
[----:B------:R-:W-:Y:S01]  /*07e0*/  LOP3.LUT R29, R16, 0xf, RZ, 0xc0, !PT ;  /* 0x0000000f101d7812 */ /* 0x000fe200078ec0ff */
[----:B------:R-:W-:Y:S01]  /*07f0*/  VIADD R36, R18, UR4 ;  /* 0x0000000412247c36 */ /* 0x000fe20008000000 */
[----:B------:R-:W-:-:S03]  /*0800*/  LEA.HI R31, R16, UR5, RZ, 0x1c ;  /* 0x00000005101f7c11 */ /* 0x000fc6000f8fe0ff */
[----:B------:R-:W-:Y:S01]  /*0810*/  VIADD R29, R29, UR4 ;  /* 0x000000041d1d7c36 */ /* 0x000fe20008000000 */
[----:B--2---:R-:W-:-:S04]  /*0820*/  ISETP.GE.AND P0, PT, R36, UR10, PT ;  /* 0x0000000a24007c0c */ /* 0x004fc8000bf06270 */
[----:B---3--:R-:W-:Y:S02]  /*0830*/  ISETP.GE.OR P0, PT, R37, UR11, P0 ;  /* 0x0000000b25007c0c */ /* 0x008fe40008706670 */
[----:B------:R-:W-:-:S04]  /*0840*/  ISETP.GE.AND P1, PT, R29, UR10, PT ;  /* 0x0000000a1d007c0c */ /* 0x000fc8000bf26270 */
[----:B------:R-:W-:-:S07]  /*0850*/  ISETP.GE.OR P1, PT, R31, UR11, P1 ;  /* 0x0000000b1f007c0c */ /* 0x000fce0008f26670 */
[----:B------:R-:W0:Y:S01]  /*0860*/  @!P0 LDC.64 R18, c[0x0][0x380] ;  /* 0x0000e000ff128b82 */ /* 0x000e220000000a00 */
[----:B------:R-:W-:-:S04]  /*0870*/  @!P0 IMAD R37, R37, UR10, R36 ;  /* 0x0000000a25258c24 */ /* 0x000fc8000f8e0224 */
[----:B0-----:R-:W-:-:S03]  /*0880*/  @!P0 IMAD.WIDE R36, R37, 0x2, R18 ;  /* 0x0000000225248825 */ /* 0x001fc600078e0212 */
[----:B------:R-:W0:Y:S03]  /*0890*/  @!P1 LDC.64 R18, c[0x0][0x380] ;  /* 0x0000e000ff129b82 */ /* 0x000e260000000a00 */
[----:B------:R1:W2:Y:S01]  /*08a0*/  @!P0 LDG.E.U16 R36, desc[UR8][R36.64] ;  /* 0x0000000824248981 */ /* 0x0002a2000c1e1500 */
[----:B------:R-:W-:-:S04]  /*08b0*/  @!P1 IMAD R29, R31, UR10, R29 ;  /* 0x0000000a1f1d9c24 */ /* 0x000fc8000f8e021d */
[----:B0-----:R-:W-:-:S06]  /*08c0*/  @!P1 IMAD.WIDE R18, R29, 0x2, R18 ;  /* 0x000000021d129825 */ /* 0x001fcc00078e0212 */
[----:B------:R-:W3:Y:S01]  /*08d0*/  @!P1 LDG.E.U16 R18, desc[UR8][R18.64] ;  /* 0x0000000812129981 */ /* 0x000ee2000c1e1500 */
[C---:B------:R-:W-:Y:S01]  /*08e0*/  LOP3.LUT R31, R32.reuse, 0xf, RZ, 0xc0, !PT ;  /* 0x0000000f201f7812 */ /* 0x040fe200078ec0ff */
[--C-:B------:R-:W-:Y:S01]  /*08f0*/  @!P0 IMAD R29, R23, 0x2, R30.reuse ;  /* 0x00000002171d8824 */ /* 0x100fe200078e021e */
[----:B------:R-:W-:Y:S01]  /*0900*/  LEA.HI R33, R32, UR5, RZ, 0x1c ;  /* 0x0000000520217c11 */ /* 0x000fe2000f8fe0ff */
[----:B------:R-:W-:Y:S01]  /*0910*/  @!P1 IMAD R35, R25, 0x2, R30 ;  /* 0x0000000219239824 */ /* 0x000fe200078e021e */
[----:B-1----:R-:W-:Y:S01]  /*0920*/  LOP3.LUT R37, R20, 0xf, RZ, 0xc0, !PT ;  /* 0x0000000f14257812 */ /* 0x002fe200078ec0ff */
[----:B------:R-:W-:Y:S02]  /*0930*/  VIADD R31, R31, UR4 ;  /* 0x000000041f1f7c36 */ /* 0x000fe40008000000 */
[----:B------:R-:W-:Y:S01]  /*0940*/  @!P1 IMAD R35, R22, 0x2, R35 ;  /* 0x0000000216239824 */ /* 0x000fe200078e0223 */
[----:B--2---:R0:W-:Y:S02]  /*0950*/  @!P0 STS.U16 [R29], R36 ;  /* 0x000000241d008388 */ /* 0x0041e40000000400 */
[----:B------:R-:W-:-:S04]  /*0960*/  ISETP.GE.AND P0, PT, R31, UR10, PT ;  /* 0x0000000a1f007c0c */ /* 0x000fc8000bf06270 */
[----:B------:R-:W-:Y:S01]  /*0970*/  ISETP.GE.OR P0, PT, R33, UR11, P0 ;  /* 0x0000000b21007c0c */ /* 0x000fe20008706670 */
[----:B0-----:R-:W-:-:S12]  /*0980*/  VIADD R29, R37, UR4 ;  /* 0x00000004251d7c36 */ /* 0x001fd80008000000 */
[----:B------:R-:W-:Y:S01]  /*0990*/  @!P0 IMAD R37, R33, UR10, R31 ;  /* 0x0000000a21258c24 */ /* 0x000fe2000f8e021f */
[----:B------:R-:W-:Y:S01]  /*09a0*/  LEA.HI R31, R20, UR5, RZ, 0x1c ;  /* 0x00000005141f7c11 */ /* 0x000fe2000f8fe0ff */
[----:B---3--:R0:W-:Y:S01]  /*09b0*/  @!P1 STS.U16 [R35], R18 ;  /* 0x0000001223009388 */ /* 0x0081e20000000400 */
[----:B------:R-:W-:-:S04]  /*09c0*/  ISETP.GE.AND P1, PT, R29, UR10, PT ;  /* 0x0000000a1d007c0c */ /* 0x000fc8000bf26270 */
[----:B------:R-:W-:Y:S01]  /*09d0*/  ISETP.GE.OR P1, PT, R31, UR11, P1 ;  /* 0x0000000b1f007c0c */ /* 0x000fe20008f26670 */
[----:B0-----:R-:W0:Y:S02]  /*09e0*/  @!P0 LDC.64 R18, c[0x0][0x380] ;  /* 0x0000e000ff128b82 */ /* 0x001e240000000a00 */
[----:B0-----:R-:W-:-:S10]  /*09f0*/  @!P0 IMAD.WIDE R36, R37, 0x2, R18 ;  /* 0x0000000225248825 */ /* 0x001fd400078e0212 */
[----:B------:R-:W0:Y:S01]  /*0a00*/  @!P1 LDC.64 R18, c[0x0][0x380] ;  /* 0x0000e000ff129b82 */ /* 0x000e220000000a00 */
[----:B------:R-:W-:Y:S01]  /*0a10*/  @!P1 IMAD R29, R31, UR10, R29 ;  /* 0x0000000a1f1d9c24 */ /* 0x000fe2000f8e021d */
[----:B------:R-:W2:Y:S03]  /*0a20*/  @!P0 LDG.E.U16 R36, desc[UR8][R36.64] ;  /* 0x0000000824248981 */ /* 0x000ea6000c1e1500 */
[----:B0-----:R-:W-:-:S06]  /*0a30*/  @!P1 IMAD.WIDE R18, R29, 0x2, R18 ;  /* 0x000000021d129825 */ /* 0x001fcc00078e0212 */
[----:B------:R-:W3:Y:S01]  /*0a40*/  @!P1 LDG.E.U16 R18, desc[UR8][R18.64] ;  /* 0x0000000812129981 */ /* 0x000ee2000c1e1500 */
[C-C-:B------:R-:W-:Y:S01]  /*0a50*/  @!P0 IMAD R29, R25.reuse, 0x4, R30.reuse ;  /* 0x00000004191d8824 */ /* 0x140fe200078e021e */
[C---:B------:R-:W-:Y:S01]  /*0a60*/  IADD3 R34, PT, PT, R25.reuse, R34, R25 ;  /* 0x0000002219227210 */ /* 0x040fe20007ffe019 */
[----:B------:R-:W-:Y:S02]  /*0a70*/  @!P1 IMAD R31, R25, 0x6, R30 ;  /* 0x00000006191f9824 */ /* 0x000fe400078e021e */
[----:B------:R-:W-:Y:S01]  /*0a80*/  @!P0 IMAD R29, R21, 0x2, R29 ;  /* 0x00000002151d8824 */ /* 0x000fe200078e021d */
[C---:B------:R-:W-:Y:S01]  /*0a90*/  IADD3 R34, PT, PT, R25.reuse, R34, R25 ;  /* 0x0000002219227210 */ /* 0x040fe20007ffe019 */
[----:B------:R-:W-:Y:S01]  /*0aa0*/  IMAD R16, R25, 0x4, R16 ;  /* 0x0000000419107824 */ /* 0x000fe200078e0210 */
[----:B------:R-:W-:Y:S01]  /*0ab0*/  @!P1 LEA R31, R17, R31, 0x1 ;  /* 0x0000001f111f9211 */ /* 0x000fe200078e08ff */
[C---:B------:R-:W-:Y:S02]  /*0ac0*/  IMAD R32, R25.reuse, 0x4, R32 ;  /* 0x0000000419207824 */ /* 0x040fe400078e0220 */
[----:B------:R-:W-:-:S02]  /*0ad0*/  IMAD R20, R25, 0x4, R20 ;  /* 0x0000000419147824 */ /* 0x000fc400078e0214 */
[----:B------:R-:W-:Y:S01]  /*0ae0*/  IMAD R30, R25, 0x8, R30 ;  /* 0x00000008191e7824 */ /* 0x000fe200078e021e */
[----:B--2---:R4:W-:Y:S01]  /*0af0*/  @!P0 STS.U16 [R29], R36 ;  /* 0x000000241d008388 */ /* 0x0049e20000000400 */
[----:B------:R-:W-:-:S03]  /*0b00*/  ISETP.GE.U32.AND P0, PT, R34, 0x400, PT ;  /* 0x000004002200780c */ /* 0x000fc60003f06070 */
[----:B---3--:R4:W-:Y:S10]  /*0b10*/  @!P1 STS.U16 [R31], R18 ;  /* 0x000000121f009388 */ /* 0x0089f40000000400 */
[----:B------:R-:W-:Y:S05]  /*0b20*/  @!P0 BRA `(.L_x_9) ;  /* 0xfffffffc00248947 */ /* 0x000fea000383ffff */
.L_x_8:
[----:B--23--:R-:W-:Y:S05]  /*0b30*/  BSYNC.RECONVERGENT B0 ;  /* 0x0000000000007941 */ /* 0x00cfea0003800200 */
.L_x_7:
[----:B------:R-:W-:Y:S01]  /*0b40*/  LOP3.LUT R23, R5, 0x3, RZ, 0xc0, !PT ;  /* 0x0000000305177812 */ /* 0x000fe200078ec0ff */
[----:B------:R-:W-:Y:S01]  /*0b50*/  BSSY.RECONVERGENT B0, `(.L_x_10) ;  /* 0x0000032000007945 */ /* 0x000fe20003800200 */
[----:B------:R-:W-:Y:S02]  /*0b60*/  IMAD.MOV.U32 R32, RZ, RZ, R28 ;  /* 0x000000ffff207224 */ /* 0x000fe400078e001c */
[----:B------:R-:W-:-:S13]  /*0b70*/  ISETP.NE.AND P0, PT, R23, 0x3, PT ;  /* 0x000000031700780c */ /* 0x000fda0003f05270 */
[----:B------:R-:W-:Y:S05]  /*0b80*/  @!P0 BRA `(.L_x_11) ;  /* 0x0000000000b88947 */ /* 0x000fea0003800000 */
[----:B-1----:R-:W1:Y:S01]  /*0b90*/  LDC R19, c[0x0][0x39c] ;  /* 0x0000e700ff137b82 */ /* 0x002e620000000800 */
[C---:B0-----:R-:W-:Y:S01]  /*0ba0*/  LOP3.LUT R16, R28.reuse, 0x3f, RZ, 0xc0, !PT ;  /* 0x0000003f1c107812 */ /* 0x041fe200078ec0ff */
[----:B------:R-:W-:Y:S01]  /*0bb0*/  BSSY.RECONVERGENT B1, `(.L_x_12) ;  /* 0x000000d000017945 */ /* 0x000fe20003800200 */
[----:B------:R-:W-:Y:S02]  /*0bc0*/  LEA.HI R21, R28, UR4, RZ, 0x1a ;  /* 0x000000041c157c11 */ /* 0x000fe4000f8fd0ff */
[----:B------:R-:W-:Y:S01]  /*0bd0*/  ISETP.NE.AND P1, PT, R23, RZ, PT ;  /* 0x000000ff1700720c */ /* 0x000fe20003f25270 */
[----:B------:R-:W-:Y:S02]  /*0be0*/  IMAD R20, R27, 0x40, R16 ;  /* 0x000000401b147824 */ /* 0x000fe400078e0210 */
[----:B----4-:R-:W0:Y:S03]  /*0bf0*/  LDC R18, c[0x0][0x3a0] ;  /* 0x0000e800ff127b82 */ /* 0x010e260000000800 */
[----:B-1----:R-:W-:-:S04]  /*0c00*/  ISETP.GE.AND P0, PT, R20, R19, PT ;  /* 0x000000131400720c */ /* 0x002fc80003f06270 */
[----:B0-----:R-:W-:-:S13]  /*0c10*/  ISETP.GE.OR P0, PT, R21, R18, P0 ;  /* 0x000000121500720c */ /* 0x001fda0000706670 */
[----:B------:R-:W-:Y:S05]  /*0c20*/  @P0 BRA `(.L_x_13) ;  /* 0x0000000000140947 */ /* 0x000fea0003800000 */
[----:B------:R-:W0:Y:S01]  /*0c30*/  LDC.64 R16, c[0x0][0x388] ;  /* 0x0000e200ff107b82 */ /* 0x000e220000000a00 */
[----:B------:R-:W-:-:S04]  /*0c40*/  IMAD R21, R21, R19, R20 ;  /* 0x0000001315157224 */ /* 0x000fc800078e0214 */
[----:B0-----:R-:W-:-:S06]  /*0c50*/  IMAD.WIDE R16, R21, 0x2, R16 ;  /* 0x0000000215107825 */ /* 0x001fcc00078e0210 */
[----:B------:R-:W2:Y:S04]  /*0c60*/  LDG.E.U16 R17, desc[UR8][R16.64] ;  /* 0x0000000810117981 */ /* 0x000ea8000c1e1500 */
[----:B--2---:R0:W-:Y:S02]  /*0c70*/  STS.U16 [R2], R17 ;  /* 0x0000001102007388 */ /* 0x0041e40000000400 */
.L_x_13:
[----:B------:R-:W-:Y:S05]  /*0c80*/  BSYNC.RECONVERGENT B1 ;  /* 0x0000000000017941 */ /* 0x000fea0003800200 */
.L_x_12:
[----:B------:R-:W-:Y:S01]  /*0c90*/  IMAD.MOV.U32 R32, RZ, RZ, R7 ;  /* 0x000000ffff207224 */ /* 0x000fe200078e0007 */
[----:B------:R-:W-:Y:S06]  /*0ca0*/  @!P1 BRA `(.L_x_11) ;  /* 0x0000000000709947 */ /* 0x000fec0003800000 */
[C---:B------:R-:W-:Y:S01]  /*0cb0*/  LOP3.LUT R16, R7.reuse, 0x3f, RZ, 0xc0, !PT ;  /* 0x0000003f07107812 */ /* 0x040fe200078ec0ff */
[----:B------:R-:W-:Y:S01]  /*0cc0*/  BSSY.RECONVERGENT B1, `(.L_x_14) ;  /* 0x000000d000017945 */ /* 0x000fe20003800200 */
[----:B------:R-:W-:Y:S01]  /*0cd0*/  LEA.HI R21, R7, UR4, RZ, 0x1a ;  /* 0x0000000407157c11 */ /* 0x000fe2000f8fd0ff */
[----:B------:R-:W-:Y:S01]  /*0ce0*/  IMAD R20, R25, 0x2, R2 ;  /* 0x0000000219147824 */ /* 0x000fe200078e0202 */
[----:B------:R-:W-:Y:S01]  /*0cf0*/  ISETP.NE.AND P1, PT, R23, 0x1, PT ;  /* 0x000000011700780c */ /* 0x000fe20003f25270 */
[----:B------:R-:W-:-:S05]  /*0d00*/  IMAD R22, R27, 0x40, R16 ;  /* 0x000000401b167824 */ /* 0x000fca00078e0210 */
[----:B------:R-:W-:-:S04]  /*0d10*/  ISETP.GE.AND P0, PT, R22, R19, PT ;  /* 0x000000131600720c */ /* 0x000fc80003f06270 */
[----:B------:R-:W-:-:S13]  /*0d20*/  ISETP.GE.OR P0, PT, R21, R18, P0 ;  /* 0x000000121500720c */ /* 0x000fda0000706670 */
[----:B------:R-:W-:Y:S05]  /*0d30*/  @P0 BRA `(.L_x_15) ;  /* 0x0000000000140947 */ /* 0x000fea0003800000 */
[----:B0-----:R-:W0:Y:S01]  /*0d40*/  LDC.64 R16, c[0x0][0x388] ;  /* 0x0000e200ff107b82 */ /* 0x001e220000000a00 */
[----:B------:R-:W-:-:S04]  /*0d50*/  IMAD R21, R21, R19, R22 ;  /* 0x0000001315157224 */ /* 0x000fc800078e0216 */
[----:B0-----:R-:W-:-:S06]  /*0d60*/  IMAD.WIDE R16, R21, 0x2, R16 ;  /* 0x0000000215107825 */ /* 0x001fcc00078e0210 */
[----:B------:R-:W2:Y:S04]  /*0d70*/  LDG.E.U16 R17, desc[UR8][R16.64] ;  /* 0x0000000810117981 */ /* 0x000ea8000c1e1500 */
[----:B--2---:R1:W-:Y:S02]  /*0d80*/  STS.U16 [R20], R17 ;  /* 0x0000001114007388 */ /* 0x0043e40000000400 */
.L_x_15:
[----:B------:R-:W-:Y:S05]  /*0d90*/  BSYNC.RECONVERGENT B1 ;  /* 0x0000000000017941 */ /* 0x000fea0003800200 */
.L_x_14:
[----:B------:R-:W-:Y:S01]  /*0da0*/  IMAD.MOV.U32 R32, RZ, RZ, R6 ;  /* 0x000000ffff207224 */ /* 0x000fe200078e0006 */
[----:B------:R-:W-:Y:S06]  /*0db0*/  @!P1 BRA `(.L_x_11) ;  /* 0x00000000002c9947 */ /* 0x000fec0003800000 */
[----:B------:R-:W-:Y:S01]  /*0dc0*/  ISETP.GE.AND P0, PT, R0, R19, PT ;  /* 0x000000130000720c */ /* 0x000fe20003f06270 */
[C---:B------:R-:W-:Y:S01]  /*0dd0*/  IMAD.IADD R32, R6.reuse, 0x1, R25 ;  /* 0x0000000106207824 */ /* 0x040fe200078e0219 */
[----:B------:R-:W-:-:S04]  /*0de0*/  LEA.HI R21, R6, UR4, RZ, 0x1a ;  /* 0x0000000406157c11 */ /* 0x000fc8000f8fd0ff */
[----:B------:R-:W-:-:S13]  /*0df0*/  ISETP.GE.OR P0, PT, R21, R18, P0 ;  /* 0x000000121500720c */ /* 0x000fda0000706670 */
[----:B------:R-:W-:Y:S05]  /*0e00*/  @P0 BRA `(.L_x_11) ;  /* 0x0000000000180947 */ /* 0x000fea0003800000 */
[----:B01----:R-:W0:Y:S01]  /*0e10*/  LDC.64 R16, c[0x0][0x388] ;  /* 0x0000e200ff107b82 */ /* 0x003e220000000a00 */
[----:B------:R-:W-:-:S04]  /*0e20*/  IMAD R19, R21, R19, R0 ;  /* 0x0000001315137224 */ /* 0x000fc800078e0200 */
[----:B0-----:R-:W-:-:S06]  /*0e30*/  IMAD.WIDE R16, R19, 0x2, R16 ;  /* 0x0000000213107825 */ /* 0x001fcc00078e0210 */
[----:B------:R-:W2:Y:S01]  /*0e40*/  LDG.E.U16 R16, desc[UR8][R16.64] ;  /* 0x0000000810107981 */ /* 0x000ea2000c1e1500 */
[----:B------:R-:W-:-:S05]  /*0e50*/  IMAD R19, R25, 0x2, R20 ;  /* 0x0000000219137824 */ /* 0x000fca00078e0214 */
[----:B--2---:R2:W-:Y:S02]  /*0e60*/  STS.U16 [R19], R16 ;  /* 0x0000001013007388 */ /* 0x0045e40000000400 */
.L_x_11:
[----:B------:R-:W-:Y:S05]  /*0e70*/  BSYNC.RECONVERGENT B0 ;  /* 0x0000000000007941 */ /* 0x000fea0003800200 */
.L_x_10:
[----:B------:R-:W-:Y:S01]  /*0e80*/  ISETP.GE.U32.AND P0, PT, R5, 0x3, PT ;  /* 0x000000030500780c */ /* 0x000fe20003f06070 */
[----:B------:R-:W3:Y:S01]  /*0e90*/  LDCU UR7, c[0x0][0x3a0] ;  /* 0x00007400ff0777ac */ /* 0x000ee20008000800 */
[----:B------:R-:W-:Y:S01]  /*0ea0*/  BSSY.RECONVERGENT B0, `(.L_x_16) ;  /* 0x0000045000007945 */ /* 0x000fe20003800200 */
[----:B------:R-:W0:Y:S10]  /*0eb0*/  LDCU UR6, c[0x0][0x39c] ;  /* 0x00007380ff0677ac */ /* 0x000e340008000800 */
[----:B------:R-:W-:Y:S05]  /*0ec0*/  @!P0 BRA `(.L_x_17) ;  /* 0x0000000400088947 */ /* 0x000fea0003800000 */
.L_x_18:
[----:B------:R-:W-:Y:S01]  /*0ed0*/  IMAD.IADD R34, R25, 0x1, R32 ;  /* 0x0000000119227824 */ /* 0x000fe200078e0220 */
[C---:B012---:R-:W-:Y:S02]  /*0ee0*/  LOP3.LUT R16, R32.reuse, 0x3f, RZ, 0xc0, !PT ;  /* 0x0000003f20107812 */ /* 0x047fe400078ec0ff */
[----:B------:R-:W-:Y:S01]  /*0ef0*/  LEA.HI R17, R32, UR4, RZ, 0x1a ;  /* 0x0000000420117c11 */ /* 0x000fe2000f8fd0ff */
[C-C-:B----4-:R-:W-:Y:S01]  /*0f00*/  IMAD.IADD R36, R34.reuse, 0x1, R25.reuse ;  /* 0x0000000122247824 */ /* 0x150fe200078e0219 */
[C---:B------:R-:W-:Y:S01]  /*0f10*/  LOP3.LUT R18, R34.reuse, 0x3f, RZ, 0xc0, !PT ;  /* 0x0000003f22127812 */ /* 0x040fe200078ec0ff */
[C---:B------:R-:W-:Y:S01]  /*0f20*/  IMAD R20, R27.reuse, 0x40, R16 ;  /* 0x000000401b147824 */ /* 0x040fe200078e0210 */
[----:B------:R-:W-:Y:S01]  /*0f30*/  LEA.HI R19, R34, UR4, RZ, 0x1a ;  /* 0x0000000422137c11 */ /* 0x000fe2000f8fd0ff */
[C---:B------:R-:W-:Y:S01]  /*0f40*/  IMAD.IADD R30, R36.reuse, 0x1, R25 ;  /* 0x00000001241e7824 */ /* 0x040fe200078e0219 */
[----:B------:R-:W-:Y:S01]  /*0f50*/  LOP3.LUT R16, R36, 0x3f, RZ, 0xc0, !PT ;  /* 0x0000003f24107812 */ /* 0x000fe200078ec0ff */
[----:B------:R-:W-:Y:S01]  /*0f60*/  IMAD R22, R27, 0x40, R18 ;  /* 0x000000401b167824 */ /* 0x000fe200078e0212 */
[----:B------:R-:W-:-:S02]  /*0f70*/  ISETP.GE.AND P0, PT, R20, UR6, PT ;  /* 0x0000000614007c0c */ /* 0x000fc4000bf06270 */
[----:B------:R-:W-:Y:S01]  /*0f80*/  LOP3.LUT R18, R30, 0x3f, RZ, 0xc0, !PT ;  /* 0x0000003f1e127812 */ /* 0x000fe200078ec0ff */
[----:B------:R-:W-:Y:S01]  /*0f90*/  IMAD R16, R27, 0x40, R16 ;  /* 0x000000401b107824 */ /* 0x000fe200078e0210 */
[----:B------:R-:W-:Y:S02]  /*0fa0*/  ISETP.GE.AND P1, PT, R22, UR6, PT ;  /* 0x0000000616007c0c */ /* 0x000fe4000bf26270 */
[----:B---3--:R-:W-:Y:S01]  /*0fb0*/  ISETP.GE.OR P0, PT, R17, UR7, P0 ;  /* 0x0000000711007c0c */ /* 0x008fe20008706670 */
[----:B------:R-:W-:Y:S01]  /*0fc0*/  IMAD R18, R27, 0x40, R18 ;  /* 0x000000401b127824 */ /* 0x000fe200078e0212 */
[----:B------:R-:W-:Y:S02]  /*0fd0*/  ISETP.GE.OR P1, PT, R19, UR7, P1 ;  /* 0x0000000713007c0c */ /* 0x000fe40008f26670 */
[----:B------:R-:W-:Y:S02]  /*0fe0*/  ISETP.GE.AND P3, PT, R16, UR6, PT ;  /* 0x0000000610007c0c */ /* 0x000fe4000bf66270 */
[----:B------:R-:W-:-:S02]  /*0ff0*/  LEA.HI R31, R36, UR4, RZ, 0x1a ;  /* 0x00000004241f7c11 */ /* 0x000fc4000f8fd0ff */
[----:B------:R-:W-:Y:S02]  /*1000*/  ISETP.GE.AND P2, PT, R18, UR6, PT ;  /* 0x0000000612007c0c */ /* 0x000fe4000bf46270 */
[----:B------:R-:W-:Y:S02]  /*1010*/  LEA.HI R29, R30, UR4, RZ, 0x1a ;  /* 0x000000041e1d7c11 */ /* 0x000fe4000f8fd0ff */
[----:B------:R-:W-:Y:S01]  /*1020*/  ISETP.GE.OR P3, PT, R31, UR7, P3 ;  /* 0x000000071f007c0c */ /* 0x000fe20009f66670 */
[----:B------:R-:W-:Y:S01]  /*1030*/  @!P0 IMAD R17, R17, UR6, R20 ;  /* 0x0000000611118c24 */ /* 0x000fe2000f8e0214 */
[----:B------:R-:W-:Y:S01]  /*1040*/  ISETP.GE.OR P2, PT, R29, UR7, P2 ;  /* 0x000000071d007c0c */ /* 0x000fe20009746670 */
[----:B------:R-:W-:Y:S01]  /*1050*/  @!P1 IMAD R19, R19, UR6, R22 ;  /* 0x0000000613139c24 */ /* 0x000fe2000f8e0216 */
[----:B------:R-:W0:Y:S08]  /*1060*/  @!P1 LDC.64 R20, c[0x0][0x388] ;  /* 0x0000e200ff149b82 */ /* 0x000e300000000a00 */
[----:B------:R-:W1:Y:S01]  /*1070*/  @!P0 LDC.64 R22, c[0x0][0x388] ;  /* 0x0000e200ff168b82 */ /* 0x000e620000000a00 */
[----:B------:R-:W-:-:S02]  /*1080*/  @!P3 IMAD R31, R31, UR6, R16 ;  /* 0x000000061f1fbc24 */ /* 0x000fc4000f8e0210 */
[----:B------:R-:W-:Y:S02]  /*1090*/  @!P2 IMAD R29, R29, UR6, R18 ;  /* 0x000000061d1dac24 */ /* 0x000fe4000f8e0212 */
[----:B0-----:R-:W-:-:S03]  /*10a0*/  @!P1 IMAD.WIDE R20, R19, 0x2, R20 ;  /* 0x0000000213149825 */ /* 0x001fc600078e0214 */
[----:B------:R-:W0:Y:S03]  /*10b0*/  @!P2 LDC.64 R18, c[0x0][0x388] ;  /* 0x0000e200ff12ab82 */ /* 0x000e260000000a00 */
[----:B------:R-:W2:Y:S01]  /*10c0*/  @!P1 LDG.E.U16 R20, desc[UR8][R20.64] ;  /* 0x0000000814149981 */ /* 0x000ea2000c1e1500 */
[----:B-1----:R-:W-:-:S04]  /*10d0*/  @!P0 IMAD.WIDE R22, R17, 0x2, R22 ;  /* 0x0000000211168825 */ /* 0x002fc800078e0216 */
[----:B------:R-:W1:Y:S02]  /*10e0*/  @!P3 LDC.64 R16, c[0x0][0x388] ;  /* 0x0000e200ff10bb82 */ /* 0x000e640000000a00 */
[----:B------:R3:W4:Y:S01]  /*10f0*/  @!P0 LDG.E.U16 R22, desc[UR8][R22.64] ;  /* 0x0000000816168981 */ /* 0x000722000c1e1500 */
[----:B0-----:R-:W-:-:S06]  /*1100*/  @!P2 IMAD.WIDE R18, R29, 0x2, R18 ;  /* 0x000000021d12a825 */ /* 0x001fcc00078e0212 */
[----:B------:R0:W5:Y:S01]  /*1110*/  @!P2 LDG.E.U16 R18, desc[UR8][R18.64] ;  /* 0x000000081212a981 */ /* 0x000162000c1e1500 */
[----:B-1----:R-:W-:-:S06]  /*1120*/  @!P3 IMAD.WIDE R16, R31, 0x2, R16 ;  /* 0x000000021f10b825 */ /* 0x002fcc00078e0210 */
[----:B------:R1:W5:Y:S01]  /*1130*/  @!P3 LDG.E.U16 R16, desc[UR8][R16.64] ;  /* 0x000000081010b981 */ /* 0x000362000c1e1500 */
[----:B------:R-:W1:Y:S01]  /*1140*/  @!P0 S2R R35, SR_CgaCtaId ;  /* 0x0000000000238919 */ /* 0x000e620000008800 */
[----:B------:R-:W1:Y:S01]  /*1150*/  @!P1 S2R R37, SR_CgaCtaId ;  /* 0x0000000000259919 */ /* 0x000e620000008800 */
[----:B------:R-:W1:Y:S01]  /*1160*/  @!P3 S2R R29, SR_CgaCtaId ;  /* 0x00000000001db919 */ /* 0x000e620000008800 */
[----:B------:R-:W1:Y:S01]  /*1170*/  @!P2 S2R R31, SR_CgaCtaId ;  /* 0x00000000001fa919 */ /* 0x000e620000008800 */
[----:B---3--:R-:W-:Y:S02]  /*1180*/  @!P1 MOV R23, 0x400 ;  /* 0x0000040000179802 */ /* 0x008fe40000000f00 */
[----:B------:R-:W-:Y:S02]  /*1190*/  @!P0 MOV R33, 0x400 ;  /* 0x0000040000218802 */ /* 0x000fe40000000f00 */
[----:B0-----:R-:W-:Y:S02]  /*11a0*/  @!P3 MOV R19, 0x400 ;  /* 0x000004000013b802 */ /* 0x001fe40000000f00 */
[----:B------:R-:W-:Y:S01]  /*11b0*/  @!P2 MOV R21, 0x400 ;  /* 0x000004000015a802 */ /* 0x000fe20000000f00 */
[----:B------:R-:W-:Y:S01]  /*11c0*/  @!P1 VIADD R23, R23, 0x800 ;  /* 0x0000080017179836 */ /* 0x000fe20000000000 */
[----:B------:R-:W-:Y:S01]  /*11d0*/  @!P0 IADD3 R33, PT, PT, R33, 0x800, RZ ;  /* 0x0000080021218810 */ /* 0x000fe20007ffe0ff */
[----:B------:R-:W-:-:S02]  /*11e0*/  @!P3 VIADD R19, R19, 0x800 ;  /* 0x000008001313b836 */ /* 0x000fc40000000000 */
[----:B------:R-:W-:Y:S01]  /*11f0*/  @!P2 VIADD R21, R21, 0x800 ;  /* 0x000008001515a836 */ /* 0x000fe20000000000 */
[----:B-1----:R-:W-:Y:S02]  /*1200*/  @!P0 LEA R33, R35, R33, 0x18 ;  /* 0x0000002123218211 */ /* 0x002fe400078ec0ff */
[----:B------:R-:W-:-:S03]  /*1210*/  @!P1 LEA R17, R37, R23, 0x18 ;  /* 0x0000001725119211 */ /* 0x000fc600078ec0ff */
[----:B------:R-:W-:Y:S01]  /*1220*/  @!P0 IMAD R33, R32, 0x2, R33 ;  /* 0x0000000220218824 */ /* 0x000fe200078e0221 */
[----:B------:R-:W-:Y:S01]  /*1230*/  @!P3 LEA R19, R29, R19, 0x18 ;  /* 0x000000131d13b211 */ /* 0x000fe200078ec0ff */
[----:B------:R-:W-:Y:S01]  /*1240*/  @!P1 IMAD R17, R34, 0x2, R17 ;  /* 0x0000000222119824 */ /* 0x000fe200078e0211 */
[----:B------:R-:W-:-:S03]  /*1250*/  @!P2 LEA R21, R31, R21, 0x18 ;  /* 0x000000151f15a211 */ /* 0x000fc600078ec0ff */
[----:B------:R-:W-:Y:S02]  /*1260*/  @!P3 IMAD R19, R36, 0x2, R19 ;  /* 0x000000022413b824 */ /* 0x000fe400078e0213 */
[C---:B------:R-:W-:Y:S02]  /*1270*/  @!P2 IMAD R21, R30.reuse, 0x2, R21 ;  /* 0x000000021e15a824 */ /* 0x040fe400078e0215 */
[----:B------:R-:W-:Y:S01]  /*1280*/  IMAD.IADD R32, R30, 0x1, R25 ;  /* 0x000000011e207824 */ /* 0x000fe200078e0219 */
[----:B----4-:R0:W-:Y:S04]  /*1290*/  @!P0 STS.U16 [R33], R22 ;  /* 0x0000001621008388 */ /* 0x0101e80000000400 */
[----:B--2---:R0:W-:Y:S01]  /*12a0*/  @!P1 STS.U16 [R17], R20 ;  /* 0x0000001411009388 */ /* 0x0041e20000000400 */
[----:B------:R-:W-:-:S03]  /*12b0*/  ISETP.GE.U32.AND P0, PT, R32, 0x400, PT ;  /* 0x000004002000780c */ /* 0x000fc60003f06070 */
[----:B-----5:R0:W-:Y:S04]  /*12c0*/  @!P3 STS.U16 [R19], R16 ;  /* 0x000000101300b388 */ /* 0x0201e80000000400 */
[----:B------:R0:W-:Y:S06]  /*12d0*/  @!P2 STS.U16 [R21], R18 ;  /* 0x000000121500a388 */ /* 0x0001ec0000000400 */
[----:B------:R-:W-:Y:S05]  /*12e0*/  @!P0 BRA `(.L_x_18) ;  /* 0xfffffff800f88947 */ /* 0x000fea000383ffff */
.L_x_17:
[----:B0--3--:R-:W-:Y:S05]  /*12f0*/  BSYNC.RECONVERGENT B0 ;  /* 0x0000000000007941 */ /* 0x009fea0003800200 */
.L_x_16:
[----:B----4-:R-:W1:Y:S01]  /*1300*/  S2R R18, SR_LANEID ;  /* 0x0000000000127919 */ /* 0x010e620000000000 */
[----:B------:R-:W0:Y:S01]  /*1310*/  S2UR UR7, SR_CgaCtaId ;  /* 0x00000000000779c3 */ /* 0x000e220000008800 */
[----:B------:R-:W-:Y:S01]  /*1320*/  UMOV UR6, 0x400 ;  /* 0x0000040000067882 */ /* 0x000fe20000000000 */
[----:B------:R-:W-:-:S06]  /*1330*/  UIADD3 UR4, UPT, UPT, UR4, 0x10, URZ ;  /* 0x0000001004047890 */ /* 0x000fcc000fffe0ff */
[----:B------:R-:W-:Y:S01]  /*1340*/  BAR.SYNC.DEFER_BLOCKING 0x0 ;  /* 0x0000000000007b1d */ /* 0x000fe20000010000 */
[----:B------:R-:W-:-:S04]  /*1350*/  UIADD3 UR6, UPT, UPT, UR6, 0x800, URZ ;  /* 0x0000080006067890 */ /* 0x000fc8000fffe0ff */
[----:B0-----:R-:W-:Y:S01]  /*1360*/  ULEA UR6, UR7, UR6, 0x18 ;  /* 0x0000000607067291 */ /* 0x001fe2000f8ec0ff */
[--C-:B-12---:R-:W-:Y:S02]  /*1370*/  SHF.R.U32.HI R16, RZ, 0x3, R18.reuse ;  /* 0x00000003ff107819 */ /* 0x106fe40000011612 */
[----:B------:R-:W-:Y:S02]  /*1380*/  LOP3.LUT R17, R18, 0x7, RZ, 0xc0, !PT ;  /* 0x0000000712117812 */ /* 0x000fe400078ec0ff */
[----:B------:R-:W-:Y:S01]  /*1390*/  SHF.R.U32.HI R18, RZ, 0x4, R18 ;  /* 0x00000004ff127819 */ /* 0x000fe20000011612 */
[C---:B------:R-:W-:Y:S02]  /*13a0*/  IMAD.SHL.U32 R20, R16.reuse, 0x8, RZ ;  /* 0x0000000810147824 */ /* 0x040fe400078e00ff */
[----:B------:R-:W-:Y:S02]  /*13b0*/  IMAD.SHL.U32 R21, R16, 0x8, RZ ;  /* 0x0000000810157824 */ /* 0x000fe400078e00ff */
[----:B------:R-:W-:Y:S01]  /*13c0*/  IMAD.SHL.U32 R16, R18, 0x8, RZ ;  /* 0x0000000812107824 */ /* 0x000fe200078e00ff */
[--C-:B------:R-:W-:Y:S01]  /*13d0*/  LOP3.LUT R19, R20, 0x8, R17.reuse, 0xe2, !PT ;  /* 0x0000000814137812 */ /* 0x100fe200078ee211 */
[----:B------:R-:W-:Y:S01]  /*13e0*/  IMAD R18, R18, 0x8, R17 ;  /* 0x0000000812127824 */ /* 0x000fe200078e0211 */
[----:B------:R-:W-:-:S03]  /*13f0*/  LOP3.LUT R17, R21, 0x8, RZ, 0xe2, !PT ;  /* 0x0000000815117812 */ /* 0x000fc600078ee2ff */
[----:B------:R-:W-:Y:S01]  /*1400*/  IMAD R19, R19, 0x10, R16 ;  /* 0x0000001013137824 */ /* 0x000fe200078e0210 */
[----:B------:R-:W-:Y:S01]  /*1410*/  LEA R16, R24, UR6, 0x1 ;  /* 0x0000000618107c11 */ /* 0x000fe2000f8e08ff */
[----:B------:R-:W-:Y:S01]  /*1420*/  IMAD R17, R18, 0x40, R17 ;  /* 0x0000004012117824 */ /* 0x000fe200078e0211 */
[----:B------:R-:W0:Y:S01]  /*1430*/  LDCU UR6, c[0x0][0x3a0] ;  /* 0x00007400ff0677ac */ /* 0x000e220008000800 */
[----:B------:R-:W-:Y:S02]  /*1440*/  IMAD.U32 R19, R19, 0x2, R4 ;  /* 0x0000000213137824 */ /* 0x000fe400078e0004 */
[----:B------:R-:W-:-:S04]  /*1450*/  IMAD.U32 R20, R17, 0x2, R16 ;  /* 0x0000000211147824 */ /* 0x000fc800078e0010 */
[----:B------:R-:W-:Y:S04]  /*1460*/  LDSM.16.M88.4 R16, [R19] ;  /* 0x000000001310783b */ /* 0x000fe80000000200 */
[----:B------:R-:W1:Y:S01]  /*1470*/  LDSM.16.M88.4 R20, [R20] ;  /* 0x000000001414783b */ /* 0x000e620000000200 */
[----:B0-----:R-:W-:Y:S01]  /*1480*/  UISETP.GE.AND UP0, UPT, UR4, UR6, UPT ;  /* 0x000000060400728c */ /* 0x001fe2000bf06270 */
[C---:B-1----:R-:W-:Y:S08]  /*1490*/  HMMA.16816.F32 R8, R16.reuse, R20, R8 ;  /* 0x000000141008723c */ /* 0x042ff00000001808 */
[----:B------:R-:W-:Y:S01]  /*14a0*/  HMMA.16816.F32 R12, R16, R22, R12 ;  /* 0x00000016100c723c */ /* 0x000fe2000000180c */
[----:B------:R-:W-:Y:S06]  /*14b0*/  BAR.SYNC.DEFER_BLOCKING 0x0 ;  /* 0x0000000000007b1d */ /* 0x000fec0000010000 */
[----:B------:R-:W-:-:S13]  /*14c0*/  BRA.U !UP0, `(.L_x_19) ;  /* 0xffffffed08a47547 */ /* 0x000fda000b83ffff */
.L_x_0:
[----:B------:R-:W0:Y:S01]  /*14d0*/  LDC.64 R6, c[0x0][0x398] ;  /* 0x0000e600ff067b82 */ /* 0x000e220000000a00 */
[----:B---3--:R-:W-:Y:S01]  /*14e0*/  IMAD R24, R27, 0x40, R24 ;  /* 0x000000401b187824 */ /* 0x008fe200078e0218 */
[----:B------:R-:W-:-:S04]  /*14f0*/  LEA R26, R26, UR5, 0x4 ;  /* 0x000000051a1a7c11 */ /* 0x000fc8000f8e20ff */
[----:B0-----:R-:W-:-:S04]  /*1500*/  ISETP.GE.AND P0, PT, R24, R7, PT ;  /* 0x000000071800720c */ /* 0x001fc80003f06270 */
[----:B------:R-:W-:-:S13]  /*1510*/  ISETP.GE.OR P0, PT, R26, R6, P0 ;  /* 0x000000061a00720c */ /* 0x000fda0000706670 */
[----:B------:R-:W-:Y:S05]  /*1520*/  @P0 EXIT ;  /* 0x000000000000094d */ /* 0x000fea0003800000 */
[----:B------:R-:W0:Y:S01]  /*1530*/  S2R R5, SR_LANEID ;  /* 0x0000000000057919 */ /* 0x000e220000000000 */
[----:B------:R-:W1:Y:S01]  /*1540*/  LDCU.64 UR4, c[0x0][0x390] ;  /* 0x00007200ff0477ac */ /* 0x000e620008000a00 */
[----:B------:R-:W-:Y:S01]  /*1550*/  IMAD R3, R26, R7, RZ ;  /* 0x000000071a037224 */ /* 0x000fe200078e02ff */
[----:B------:R-:W-:-:S04]  /*1560*/  SHF.R.U32.HI R7, RZ, 0x1, R7 ;  /* 0x00000001ff077819 */ /* 0x000fc80000011607 */
[----:B------:R-:W-:-:S04]  /*1570*/  IADD3 R24, P0, PT, R24, R3, RZ ;  /* 0x0000000318187210 */ /* 0x000fc80007f1e0ff */
[----:B------:R-:W-:Y:S01]  /*1580*/  LEA.HI.X.SX32 R19, R3, RZ, 0x1, P0 ;  /* 0x000000ff03137211 */ /* 0x000fe200000f0eff */
[----:B------:R-:W-:Y:S01]  /*1590*/  IMAD.MOV.U32 R3, RZ, RZ, RZ ;  /* 0x000000ffff037224 */ /* 0x000fe200078e00ff */
[----:B-1----:R-:W-:Y:S02]  /*15a0*/  LEA R17, P0, R24, UR4, 0x2 ;  /* 0x0000000418117c11 */ /* 0x002fe4000f8010ff */
[----:B0-----:R-:W-:Y:S02]  /*15b0*/  LOP3.LUT R2, R5, 0x3, RZ, 0xc0, !PT ;  /* 0x0000000305027812 */ /* 0x001fe400078ec0ff */
[----:B------:R-:W-:-:S05]  /*15c0*/  SHF.R.U32.HI R5, RZ, 0x2, R5 ;  /* 0x00000002ff057819 */ /* 0x000fca0000011605 */
[----:B------:R-:W-:Y:S01]  /*15d0*/  IMAD.WIDE.U32 R2, R5, R7, R2 ;  /* 0x0000000705027225 */ /* 0x000fe200078e0002 */
[----:B------:R-:W-:Y:S02]  /*15e0*/  LEA.HI.X R5, R24, UR5, R19, 0x2, P0 ;  /* 0x0000000518057c11 */ /* 0x000fe400080f1413 */
[----:B------:R-:W-:-:S04]  /*15f0*/  LEA R4, P0, R2, R17, 0x3 ;  /* 0x0000001102047211 */ /* 0x000fc800078018ff */
[----:B------:R-:W-:-:S03]  /*1600*/  LEA.HI.X R5, R2, R5, R3, 0x3, P0 ;  /* 0x0000000502057211 */ /* 0x000fc600000f1c03 */
[----:B------:R-:W-:Y:S02]  /*1610*/  IMAD.WIDE.U32 R2, R7, 0x40, R4 ;  /* 0x0000004007027825 */ /* 0x000fe400078e0004 */
[----:B------:R-:W-:Y:S04]  /*1620*/  STG.E.64 desc[UR8][R4.64], R8 ;  /* 0x0000000804007986 */ /* 0x000fe8000c101b08 */
[----:B------:R-:W-:Y:S04]  /*1630*/  STG.E.64 desc[UR8][R2.64], R10 ;  /* 0x0000000a02007986 */ /* 0x000fe8000c101b08 */
[----:B------:R-:W-:Y:S04]  /*1640*/  STG.E.64 desc[UR8][R4.64+0x20], R12 ;  /* 0x0000200c04007986 */ /* 0x000fe8000c101b08 */
[----:B------:R-:W-:Y:S01]  /*1650*/  STG.E.64 desc[UR8][R2.64+0x20], R14 ;  /* 0x0000200e02007986 */ /* 0x000fe2000c101b08 */
[----:B------:R-:W-:Y:S05]  /*1660*/  EXIT ;  /* 0x000000000000794d */ /* 0x000fea0003800000 */
.L_x_20:
[----:B------:R-:W-:-:S00]  /*1670*/  BRA `(.L_x_20) ;  /* 0xfffffffc00fc7947 */ /* 0x000fc0000383ffff */
[----:B------:R-:W-:-:S00]  /*1680*/  NOP ;  /* 0x0000000000007918 */ /* 0x000fc00000000000 */
[----:B------:R-:W-:-:S00]  /*1690*/  NOP ;  /* 0x0000000000007918 */ /* 0x000fc00000000000 */
[----:B------:R-:W-:-:S00]  /*16a0*/  NOP ;  /* 0x0000000000007918 */ /* 0x000fc00000000000 */
[----:B------:R-:W-:-:S00]  /*16b0*/  NOP ;  /* 0x0000000000007918 */ /* 0x000fc00000000000 */
[----:B------:R-:W-:-:S00]  /*16c0*/  NOP ;  /* 0x0000000000007918 */ /* 0x000fc00000000000 */
[----:B------:R-:W-:-:S00]  /*16d0*/  NOP ;  /* 0x0000000000007918 */ /* 0x000fc00000000000 */
[----:B------:R-:W-:-:S00]  /*16e0*/  NOP ;  /* 0x0000000000007918 */ /* 0x000fc00000000000 */
[----:B------:R-:W-:-:S00]  /*16f0*/  NOP ;  /* 0x0000000000007918 */ /* 0x000fc00000000000 */
.L_x_21:


//--------------------- .nv.shared._Z22wmma_opt2_block_tilingP6__halfS0_Pfiii --------------------------
	.section	.nv.shared._Z22wmma_opt2_block_tilingP6__halfS0_Pfiii,"aw",@nobits
	.sectionflags	@""
	.align	2
.nv.shared._Z22wmma_opt2_block_tilingP6__halfS0_Pfiii:
	.zero		5120


//--------------------- .nv.shared.reserved.0     --------------------------
	.section	.nv.shared.reserved.0,"aw",@nobits
	.weak		__nv_reservedSMEM_offset_0_alias
	.size		__nv_reservedSMEM_offset_0_alias, 0, 64
	.other		__nv_reservedSMEM_offset_0_alias,@"STO_CUDA_RESERVED_SHARED STV_DEFAULT"
__nv_reservedSMEM_offset_0_alias:
	.zero		0
	.zero		64


//--------------------- .nv.constant0._Z22wmma_opt2_block_tilingP6__halfS0_Pfiii --------------------------
	.section	.nv.constant0._Z22wmma_opt2_block_tilingP6__halfS0_Pfiii,"a",@progbits
	.sectionflags	@""
	.align	4
.nv.constant0._Z22wmma_opt2_block_tilingP6__halfS0_Pfiii:
	.zero		932


//--------------------- SYMBOLS --------------------------

	.type		.nv.reservedSmem.offset0,@object
	.size		.nv.reservedSmem.offset0,0x4
	.type		.nv.reservedSmem.cap,@object
	.size		.nv.reservedSmem.cap,0x4
